	.headerflags	@"EF_CUDA_TEXMODE_UNIFIED EF_CUDA_64BIT_ADDRESS EF_CUDA_SM80 EF_CUDA_VIRTUAL_SM(EF_CUDA_SM80)"
	.elftype	@"ET_EXEC"


//--------------------- .nv.info                  --------------------------
	.section	.nv.info,"",@"SHT_CUDA_INFO"
	.align	4


	//----- nvinfo : EIATTR_REGCOUNT
	.align		4
        /*0000*/ 	.byte	0x04, 0x2f
        /*0002*/ 	.short	(.L_1 - .L_0)
	.align		4
.L_0:
        /*0004*/ 	.word	index@(candidate6)
        /*0008*/ 	.word	0x00000050


	//----- nvinfo : EIATTR_MAX_STACK_SIZE
	.align		4
.L_1:
        /*000c*/ 	.byte	0x04, 0x23
        /*000e*/ 	.short	(.L_3 - .L_2)
	.align		4
.L_2:
        /*0010*/ 	.word	index@(candidate6)
        /*0014*/ 	.word	0x00000000


	//----- nvinfo : EIATTR_MIN_STACK_SIZE
	.align		4
.L_3:
        /*0018*/ 	.byte	0x04, 0x12
        /*001a*/ 	.short	(.L_5 - .L_4)
	.align		4
.L_4:
        /*001c*/ 	.word	index@(candidate6)
        /*0020*/ 	.word	0x00000000


	//----- nvinfo : EIATTR_FRAME_SIZE
	.align		4
.L_5:
        /*0024*/ 	.byte	0x04, 0x11
        /*0026*/ 	.short	(.L_7 - .L_6)
	.align		4
.L_6:
        /*0028*/ 	.word	index@(candidate6)
        /*002c*/ 	.word	0x00000000
.L_7:


//--------------------- .nv.info.candidate6       --------------------------
	.section	.nv.info.candidate6,"",@"SHT_CUDA_INFO"
	.align	4


	//----- nvinfo : EIATTR_CUDA_API_VERSION
	.align		4
        /*0000*/ 	.byte	0x04, 0x37
        /*0002*/ 	.short	(.L_9 - .L_8)
.L_8:
        /*0004*/ 	.word	0x00000075


	//----- nvinfo : EIATTR_SW2861232_WAR
	.align		4
.L_9:
        /*0008*/ 	.byte	0x01, 0x35
	.zero		2


	//----- nvinfo : EIATTR_PARAM_CBANK
	.align		4
        /*000c*/ 	.byte	0x04, 0x0a
        /*000e*/ 	.short	(.L_11 - .L_10)
	.align		4
.L_10:
        /*0010*/ 	.word	index@(.nv.constant0.candidate6)
        /*0014*/ 	.short	0x0160
        /*0016*/ 	.short	0x0018


	//----- nvinfo : EIATTR_CBANK_PARAM_SIZE
	.align		4
.L_11:
        /*0018*/ 	.byte	0x03, 0x19
        /*001a*/ 	.short	0x0018


	//----- nvinfo : EIATTR_KPARAM_INFO
	.align		4
        /*001c*/ 	.byte	0x04, 0x17
        /*001e*/ 	.short	(.L_13 - .L_12)
.L_12:
        /*0020*/ 	.word	0x00000000
        /*0024*/ 	.short	0x0002
        /*0026*/ 	.short	0x0010
        /*0028*/ 	.byte	0x00, 0xf0, 0x21, 0x00


	//----- nvinfo : EIATTR_KPARAM_INFO
	.align		4
.L_13:
        /*002c*/ 	.byte	0x04, 0x17
        /*002e*/ 	.short	(.L_15 - .L_14)
.L_14:
        /*0030*/ 	.word	0x00000000
        /*0034*/ 	.short	0x0001
        /*0036*/ 	.short	0x0008
        /*0038*/ 	.byte	0x00, 0xf0, 0x21, 0x00


	//----- nvinfo : EIATTR_KPARAM_INFO
	.align		4
.L_15:
        /*003c*/ 	.byte	0x04, 0x17
        /*003e*/ 	.short	(.L_17 - .L_16)
.L_16:
        /*0040*/ 	.word	0x00000000
        /*0044*/ 	.short	0x0000
        /*0046*/ 	.short	0x0000
        /*0048*/ 	.byte	0x00, 0xf0, 0x21, 0x00


	//----- nvinfo : EIATTR_MAXREG_COUNT
	.align		4
.L_17:
        /*004c*/ 	.byte	0x03, 0x1b
        /*004e*/ 	.short	0x00ff


	//----- nvinfo : EIATTR_EXIT_INSTR_OFFSETS
	.align		4
        /*0050*/ 	.byte	0x04, 0x1c
        /*0052*/ 	.short	(.L_19 - .L_18)


	//   ....[0]....
.L_18:
        /*0054*/ 	.word	0x000055c0


	//----- nvinfo : EIATTR_MAX_THREADS
	.align		4
.L_19:
        /*0058*/ 	.byte	0x04, 0x05
        /*005a*/ 	.short	(.L_21 - .L_20)
.L_20:
        /*005c*/ 	.word	0x00000070
        /*0060*/ 	.word	0x00000001
        /*0064*/ 	.word	0x00000001
.L_21:


//--------------------- .nv.rel.action            --------------------------
	.section	.nv.rel.action,"",@"SHT_CUDA_RELOCINFO"
	.align	8
	.sectionentsize	8
        /*0000*/ 	.byte	0x4b, 0x00, 0x00, 0x00, 0x00, 0x00, 0x00, 0x00, 0x00, 0x02, 0x02, 0x08, 0x10, 0x0a, 0x2f, 0x22
        /* <DEDUP_REMOVED lines=13> */


//--------------------- .nv.constant0.candidate6  --------------------------
	.section	.nv.constant0.candidate6,"a",@progbits
	.align	4
.nv.constant0.candidate6:
	.zero		376


//--------------------- .text.candidate6          --------------------------
	.section	.text.candidate6,"ax",@progbits
	.sectionflags	@"SHF_BARRIERS=1"
	.sectioninfo	@"SHI_REGISTERS=80"
	.align	128
        .global         candidate6
        .type           candidate6,@function
        .size           candidate6,(.L_x_3 - candidate6)
        .other          candidate6,@"STO_CUDA_ENTRY STV_DEFAULT"
candidate6:
.text.candidate6:
[----:B------:R-:W-:-:S02]  /*0000*/  MOV R1, c[0x0][0x28] ;  /* 0x00000a0000017a02 */ /* 0x000fc40000000f00 */
[----:B------:R-:W0:Y:S01]  /*0010*/  S2R R3, SR_TID.X ;  /* 0x0000000000037919 */ /* 0x000e220000002100 */
[----:B------:R-:W-:Y:S01]  /*0020*/  HFMA2.MMA R2, -RZ, RZ, 0, 0 ;  /* 0x00000000ff027435 */ /* 0x000fe200000001ff */
[----:B------:R-:W-:Y:S01]  /*0030*/  CS2R R68, SRZ ;  /* 0x0000000000447805 */ /* 0x000fe2000001ff00 */
[----:B------:R-:W-:Y:S01]  /*0040*/  HFMA2.MMA R23, -RZ, RZ, 0, 0 ;  /* 0x00000000ff177435 */ /* 0x000fe200000001ff */
[----:B------:R-:W-:Y:S01]  /*0050*/  MOV R27, RZ ;  /* 0x000000ff001b7202 */ /* 0x000fe20000000f00 */
[----:B------:R-:W-:Y:S01]  /*0060*/  HFMA2.MMA R25, -RZ, RZ, 0, 0 ;  /* 0x00000000ff197435 */ /* 0x000fe200000001ff */
[----:B------:R-:W-:Y:S01]  /*0070*/  MOV R59, RZ ;  /* 0x000000ff003b7202 */ /* 0x000fe20000000f00 */
[----:B------:R-:W-:Y:S01]  /*0080*/  HFMA2.MMA R61, -RZ, RZ, 0, 0 ;  /* 0x00000000ff3d7435 */ /* 0x000fe200000001ff */
[----:B------:R-:W-:Y:S01]  /*0090*/  CS2R R66, SRZ ;  /* 0x0000000000427805 */ /* 0x000fe2000001ff00 */
[----:B------:R-:W-:Y:S01]  /*00a0*/  HFMA2.MMA R17, -RZ, RZ, 0, 0 ;  /* 0x00000000ff117435 */ /* 0x000fe200000001ff */
[----:B------:R-:W-:Y:S01]  /*00b0*/  CS2R R14, SRZ ;  /* 0x00000000000e7805 */ /* 0x000fe2000001ff00 */
[----:B------:R-:W-:Y:S01]  /*00c0*/  HFMA2.MMA R63, -RZ, RZ, 0, 0 ;  /* 0x00000000ff3f7435 */ /* 0x000fe200000001ff */
[----:B------:R-:W-:Y:S01]  /*00d0*/  MOV R13, RZ ;  /* 0x000000ff000d7202 */ /* 0x000fe20000000f00 */
        /* <DEDUP_REMOVED lines=11> */
[C---:B0-----:R-:W-:Y:S01]  /*0190*/  IMAD.HI R44, R3.reuse, -0x6db6db6d, R2 ;  /* 0x92492493032c7827 */ /* 0x041fe200078e0202 */
[C---:B------:R-:W-:Y:S01]  /*01a0*/  SHF.L.U32 R6, R3.reuse, 0x3, RZ ;  /* 0x0000000303067819 */ /* 0x040fe200000006ff */
[----:B------:R-:W-:Y:S01]  /*01b0*/  ULDC.64 UR4, c[0x0][0x118] ;  /* 0x0000460000047ab9 */ /* 0x000fe20000000a00 */
[----:B------:R-:W-:-:S02]  /*01c0*/  IADD3 R7, R3, 0x10, RZ ;  /* 0x0000001003077810 */ /* 0x000fc40007ffe0ff */
[----:B------:R-:W-:Y:S02]  /*01d0*/  SHF.R.U32.HI R5, RZ, 0x1f, R44 ;  /* 0x0000001fff057819 */ /* 0x000fe4000001162c */
[----:B------:R-:W-:Y:S02]  /*01e0*/  IADD3 R8, R6, 0x380, RZ ;  /* 0x0000038006087810 */ /* 0x000fe40007ffe0ff */
[----:B------:R-:W-:Y:S02]  /*01f0*/  LEA.HI.SX32 R44, R44, R5, 0x1c ;  /* 0x000000052c2c7211 */ /* 0x000fe400078fe2ff */
[----:B------:R-:W-:Y:S02]  /*0200*/  IADD3 R9, R6, 0xa80, RZ ;  /* 0x00000a8006097810 */ /* 0x000fe40007ffe0ff */
[----:B------:R-:W-:Y:S01]  /*0210*/  MOV R73, RZ ;  /* 0x000000ff00497202 */ /* 0x000fe20000000f00 */
[----:B------:R-:W-:Y:S01]  /*0220*/  IMAD R11, R44, -0x1c, R3 ;  /* 0xffffffe42c0b7824 */ /* 0x000fe200078e0203 */
[----:B------:R-:W-:-:S02]  /*0230*/  MOV R45, RZ ;  /* 0x000000ff002d7202 */ /* 0x000fc40000000f00 */
[----:B------:R-:W-:Y:S02]  /*0240*/  MOV R57, RZ ;  /* 0x000000ff00397202 */ /* 0x000fe40000000f00 */
[----:B------:R-:W-:Y:S02]  /*0250*/  LOP3.LUT R5, R3, 0x1f, RZ, 0xc0, !PT ;  /* 0x0000001f03057812 */ /* 0x000fe400078ec0ff */
[----:B------:R-:W-:Y:S02]  /*0260*/  LOP3.LUT R6, R6, 0xffffff00, RZ, 0xc0, !PT ;  /* 0xffffff0006067812 */ /* 0x000fe400078ec0ff */
[----:B------:R-:W-:Y:S02]  /*0270*/  LOP3.LUT R7, R7, 0x1f, RZ, 0xc0, !PT ;  /* 0x0000001f07077812 */ /* 0x000fe400078ec0ff */
[----:B------:R-:W-:Y:S02]  /*0280*/  LOP3.LUT R8, R8, 0xffffff00, RZ, 0xc0, !PT ;  /* 0xffffff0008087812 */ /* 0x000fe400078ec0ff */
[----:B------:R-:W-:-:S02]  /*0290*/  LOP3.LUT R9, R9, 0xffffff00, RZ, 0xc0, !PT ;  /* 0xffffff0009097812 */ /* 0x000fc400078ec0ff */
.L_x_1:
[----:B------:R-:W-:Y:S01]  /*02a0*/  MOV R10, 0x4 ;  /* 0x00000004000a7802 */ /* 0x000fe20000000f00 */
[----:B------:R-:W-:Y:S01]  /*02b0*/  IMAD R31, R2, 0x1880, R3 ;  /* 0x00001880021f7824 */ /* 0x000fe200078e0203 */
[----:B------:R-:W0:Y:S03]  /*02c0*/  S2R R0, SR_CTAID.X ;  /* 0x0000000000007919 */ /* 0x000e260000002500 */
[----:B------:R-:W-:Y:S01]  /*02d0*/  IMAD.WIDE R30, R31, R10, c[0x0][0x160] ;  /* 0x000058001f1e7625 */ /* 0x000fe200078e020a */
[----:B------:R-:W-:Y:S01]  /*02e0*/  ISETP.GT.AND P0, PT, R3, 0x3f, PT ;  /* 0x0000003f0300780c */ /* 0x000fe20003f04270 */
[----:B------:R-:W-:Y:S06]  /*02f0*/  BAR.SYNC 0x0 ;  /* 0x0000000000007b1d */ /* 0x000fec0000000000 */
[----:B------:R-:W2:Y:S04]  /*0300*/  LDG.E.CONSTANT R33, [R30.64+0x8c0] ;  /* 0x0008c0041e217981 */ /* 0x000ea8000c1e9900 */
[----:B------:R-:W3:Y:S04]  /*0310*/  LDG.E.CONSTANT R32, [R30.64+0x2bc0] ;  /* 0x002bc0041e207981 */ /* 0x000ee8000c1e9900 */
[----:B------:R-:W4:Y:S04]  /*0320*/  LDG.E.CONSTANT R4, [R30.64+0x1c0] ;  /* 0x0001c0041e047981 */ /* 0x000f28000c1e9900 */
[----:B------:R-:W5:Y:S04]  /*0330*/  LDG.E.CONSTANT R12, [R30.64] ;  /* 0x000000041e0c7981 */ /* 0x000f68000c1e9900 */
[----:B------:R-:W4:Y:S04]  /*0340*/  LDG.E.CONSTANT R22, [R30.64+0x380] ;  /* 0x000380041e167981 */ /* 0x000f28000c1e9900 */
[----:B------:R-:W5:Y:S04]  /*0350*/  LDG.E.CONSTANT R37, [R30.64+0x540] ;  /* 0x000540041e257981 */ /* 0x000f68000c1e9900 */
        /* <DEDUP_REMOVED lines=21> */
[----:B------:R-:W5:Y:S01]  /*04b0*/  LDG.E.CONSTANT R40, [R30.64+0x2f40] ;  /* 0x002f40041e287981 */ /* 0x000f62000c1e9900 */
[----:B0-----:R-:W-:-:S03]  /*04c0*/  SHF.L.U32 R16, R0, 0xc, RZ ;  /* 0x0000000c00107819 */ /* 0x001fc600000006ff */
[----:B------:R-:W5:Y:S01]  /*04d0*/  LDG.E.CONSTANT R39, [R30.64+0x5e80] ;  /* 0x005e80041e277981 */ /* 0x000f62000c1e9900 */
[----:B------:R-:W-:-:S03]  /*04e0*/  LOP3.LUT R29, R16, 0xfffff000, R5, 0xe2, !PT ;  /* 0xfffff000101d7812 */ /* 0x000fc600078ee205 */
[----:B------:R-:W5:Y:S01]  /*04f0*/  LDG.E.CONSTANT R41, [R30.64+0x6040] ;  /* 0x006040041e297981 */ /* 0x000f62000c1e9900 */
[----:B------:R-:W-:-:S04]  /*0500*/  IADD3 R29, R29, R6, RZ ;  /* 0x000000061d1d7210 */ /* 0x000fc80007ffe0ff */
[----:B------:R-:W-:-:S05]  /*0510*/  LEA R29, R2, R29, 0x5 ;  /* 0x0000001d021d7211 */ /* 0x000fca00078e28ff */
[----:B------:R-:W-:-:S05]  /*0520*/  IMAD.WIDE R28, R29, R10, c[0x0][0x168] ;  /* 0x00005a001d1c7625 */ /* 0x000fca00078e020a */
[----:B------:R0:W5:Y:S04]  /*0530*/  LDG.E.CONSTANT R16, [R28.64] ;  /* 0x000000041c107981 */ /* 0x000168000c1e9900 */
[----:B------:R0:W5:Y:S04]  /*0540*/  LDG.E.CONSTANT R18, [R28.64+0x1c00] ;  /* 0x001c00041c127981 */ /* 0x000168000c1e9900 */
[----:B------:R0:W5:Y:S02]  /*0550*/  @!P0 LDG.E.CONSTANT R20, [R28.64+0x3800] ;  /* 0x003800041c148981 */ /* 0x000164000c1e9900 */
[----:B0-----:R-:W-:-:S04]  /*0560*/  SHF.L.U32 R28, R0, 0xc, RZ ;  /* 0x0000000c001c7819 */ /* 0x001fc800000006ff */
[----:B------:R-:W-:-:S04]  /*0570*/  LOP3.LUT R28, R28, 0xfffff000, R7, 0xe2, !PT ;  /* 0xfffff0001c1c7812 */ /* 0x000fc800078ee207 */
[----:B------:R-:W-:-:S04]  /*0580*/  IADD3 R29, R8, R28, RZ ;  /* 0x0000001c081d7210 */ /* 0x000fc80007ffe0ff */
[----:B------:R-:W-:Y:S01]  /*0590*/  LEA R29, R2, R29, 0x5 ;  /* 0x0000001d021d7211 */ /* 0x000fe200078e28ff */
[----:B--2---:R0:W-:Y:S02]  /*05a0*/  STS [R3.X4+0x8c0], R33 ;  /* 0x0008c02103007388 */ /* 0x0041e40000004800 */
[----:B0-----:R-:W-:-:S04]  /*05b0*/  IADD3 R33, R28, R9, RZ ;  /* 0x000000091c217210 */ /* 0x001fc80007ffe0ff */
[----:B------:R-:W-:Y:S01]  /*05c0*/  LEA R33, R2, R33, 0x5 ;  /* 0x0000002102217211 */ /* 0x000fe200078e28ff */
[----:B---3--:R0:W-:Y:S01]  /*05d0*/  STS [R3.X4+0x2bc0], R32 ;  /* 0x002bc02003007388 */ /* 0x0081e20000004800 */
[----:B------:R-:W-:-:S03]  /*05e0*/  IMAD.WIDE R28, R29, R10, c[0x0][0x168] ;  /* 0x00005a001d1c7625 */ /* 0x000fc600078e020a */
[----:B----4-:R1:W-:Y:S04]  /*05f0*/  STS [R3.X4+0x1c0], R4 ;  /* 0x0001c00403007388 */ /* 0x0103e80000004800 */
[----:B-----5:R-:W-:Y:S01]  /*0600*/  STS [R3.X4], R12 ;  /* 0x0000000c03007388 */ /* 0x020fe20000004800 */
[----:B0-----:R-:W-:-:S03]  /*0610*/  IMAD.WIDE R32, R33, R10, c[0x0][0x168] ;  /* 0x00005a0021207625 */ /* 0x001fc600078e020a */
[----:B------:R-:W-:Y:S04]  /*0620*/  STS [R3.X4+0x380], R22 ;  /* 0x0003801603007388 */ /* 0x000fe80000004800 */
[----:B-1----:R-:W2:Y:S04]  /*0630*/  LDG.E.CONSTANT R4, [R30.64+0x3100] ;  /* 0x003100041e047981 */ /* 0x002ea8000c1e9900 */
[----:B------:R-:W-:Y:S04]  /*0640*/  STS [R3.X4+0x540], R37 ;  /* 0x0005402503007388 */ /* 0x000fe80000004800 */
        /* <DEDUP_REMOVED lines=15> */
[----:B------:R0:W-:Y:S04]  /*0740*/  STS [R3.X4+0x2300], R24 ;  /* 0x0023001803007388 */ /* 0x0001e80000004800 */
[----:B------:R1:W-:Y:S04]  /*0750*/  STS [R3.X4+0x24c0], R26 ;  /* 0x0024c01a03007388 */ /* 0x0003e80000004800 */
[----:B------:R-:W-:Y:S04]  /*0760*/  STS [R3.X4+0x2680], R38 ;  /* 0x0026802603007388 */ /* 0x000fe80000004800 */
[----:B------:R3:W-:Y:S04]  /*0770*/  STS [R3.X4+0x2840], R36 ;  /* 0x0028402403007388 */ /* 0x0007e80000004800 */
[----:B------:R4:W-:Y:S04]  /*0780*/  STS [R3.X4+0x2a00], R34 ;  /* 0x002a002203007388 */ /* 0x0009e80000004800 */
[----:B------:R5:W-:Y:S04]  /*0790*/  STS [R3.X4+0x2d80], R42 ;  /* 0x002d802a03007388 */ /* 0x000be80000004800 */
[----:B------:R3:W-:Y:S04]  /*07a0*/  STS [R3.X4+0x2f40], R40 ;  /* 0x002f402803007388 */ /* 0x0007e80000004800 */
[----:B0-----:R-:W2:Y:S04]  /*07b0*/  LDG.E.CONSTANT R24, [R30.64+0x32c0] ;  /* 0x0032c0041e187981 */ /* 0x001ea8000c1e9900 */
[----:B-1----:R-:W2:Y:S04]  /*07c0*/  LDG.E.CONSTANT R26, [R30.64+0x3480] ;  /* 0x003480041e1a7981 */ /* 0x002ea8000c1e9900 */
[----:B------:R-:W2:Y:S04]  /*07d0*/  LDG.E.CONSTANT R22, [R30.64+0x3640] ;  /* 0x003640041e167981 */ /* 0x000ea8000c1e9900 */
[----:B---3--:R-:W3:Y:S04]  /*07e0*/  LDG.E.CONSTANT R36, [R30.64+0x3800] ;  /* 0x003800041e247981 */ /* 0x008ee8000c1e9900 */
[----:B------:R-:W3:Y:S04]  /*07f0*/  LDG.E.CONSTANT R12, [R30.64+0x39c0] ;  /* 0x0039c0041e0c7981 */ /* 0x000ee8000c1e9900 */
[----:B----4-:R-:W4:Y:S04]  /*0800*/  LDG.E.CONSTANT R34, [R30.64+0x3b80] ;  /* 0x003b80041e227981 */ /* 0x010f28000c1e9900 */
[----:B------:R-:W4:Y:S04]  /*0810*/  LDG.E.CONSTANT R38, [R30.64+0x3d40] ;  /* 0x003d40041e267981 */ /* 0x000f28000c1e9900 */
        /* <DEDUP_REMOVED lines=9> */
[----:B-----5:R-:W5:Y:S04]  /*08b0*/  LDG.E.CONSTANT R42, [R30.64+0x4ec0] ;  /* 0x004ec0041e2a7981 */ /* 0x020f68000c1e9900 */
        /* <DEDUP_REMOVED lines=8> */
[----:B------:R-:W5:Y:S04]  /*0940*/  LDG.E.CONSTANT R43, [R28.64] ;  /* 0x000000041c2b7981 */ /* 0x000f68000c1e9900 */
[----:B------:R-:W5:Y:S04]  /*0950*/  LDG.E.CONSTANT R32, [R32.64] ;  /* 0x0000000420207981 */ /* 0x000f68000c1e9900 */
[----:B------:R-:W-:Y:S04]  /*0960*/  STS [R3.X4+0x5e80], R39 ;  /* 0x005e802703007388 */ /* 0x000fe80000004800 */
[----:B------:R-:W-:Y:S04]  /*0970*/  STS [R3.X4+0x6040], R41 ;  /* 0x0060402903007388 */ /* 0x000fe80000004800 */
[----:B------:R-:W-:Y:S04]  /*0980*/  STS [R3.X4+0x6200], R16 ;  /* 0x0062001003007388 */ /* 0x000fe80000004800 */
[----:B------:R-:W-:Y:S04]  /*0990*/  STS [R3.X4+0x6580], R18 ;  /* 0x0065801203007388 */ /* 0x000fe80000004800 */
[----:B------:R-:W-:Y:S04]  /*09a0*/  @!P0 STS [R3.X4+0x6900], R20 ;  /* 0x0069001403008388 */ /* 0x000fe80000004800 */
[----:B--2---:R0:W-:Y:S02]  /*09b0*/  STS [R3.X4+0x3100], R4 ;  /* 0x0031000403007388 */ /* 0x0041e40000004800 */
[----:B0-----:R-:W-:-:S02]  /*09c0*/  SHF.L.U32 R4, R44, 0x9, RZ ;  /* 0x000000092c047819 */ /* 0x001fc400000006ff */
[----:B------:R-:W-:Y:S04]  /*09d0*/  STS [R3.X4+0x32c0], R24 ;  /* 0x0032c01803007388 */ /* 0x000fe80000004800 */
[----:B------:R-:W-:Y:S04]  /*09e0*/  STS [R3.X4+0x3480], R26 ;  /* 0x0034801a03007388 */ /* 0x000fe80000004800 */
[----:B------:R-:W-:Y:S04]  /*09f0*/  STS [R3.X4+0x3640], R22 ;  /* 0x0036401603007388 */ /* 0x000fe80000004800 */
[----:B---3--:R-:W-:Y:S04]  /*0a00*/  STS [R3.X4+0x3800], R36 ;  /* 0x0038002403007388 */ /* 0x008fe80000004800 */
[----:B------:R-:W-:Y:S04]  /*0a10*/  STS [R3.X4+0x39c0], R12 ;  /* 0x0039c00c03007388 */ /* 0x000fe80000004800 */
[----:B----4-:R-:W-:Y:S04]  /*0a20*/  STS [R3.X4+0x3b80], R34 ;  /* 0x003b802203007388 */ /* 0x010fe80000004800 */
        /* <DEDUP_REMOVED lines=10> */
[----:B-----5:R-:W-:Y:S04]  /*0ad0*/  STS [R3.X4+0x4ec0], R42 ;  /* 0x004ec02a03007388 */ /* 0x020fe80000004800 */
        /* <DEDUP_REMOVED lines=10> */
[----:B------:R-:W-:Y:S06]  /*0b80*/  BAR.SYNC 0x0 ;  /* 0x0000000000007b1d */ /* 0x000fec0000000000 */
[----:B------:R-:W-:Y:S04]  /*0b90*/  LDS R12, [R11.X4] ;  /* 0x000000000b0c7984 */ /* 0x000fe80000004800 */
[----:B------:R-:W0:Y:S04]  /*0ba0*/  LDS.128 R28, [R4+0x6200] ;  /* 0x00620000041c7984 */ /* 0x000e280000000c00 */
[----:B------:R-:W1:Y:S04]  /*0bb0*/  LDS R26, [R11.X4+0x230] ;  /* 0x000230000b1a7984 */ /* 0x000e680000004800 */
[----:B------:R-:W2:Y:S04]  /*0bc0*/  LDS R50, [R11.X4+0x70] ;  /* 0x000070000b327984 */ /* 0x000ea80000004800 */
[----:B------:R-:W3:Y:S04]  /*0bd0*/  LDS R48, [R11.X4+0xe0] ;  /* 0x0000e0000b307984 */ /* 0x000ee80000004800 */
[----:B------:R-:W4:Y:S04]  /*0be0*/  LDS R16, [R11.X4+0x150] ;  /* 0x000150000b107984 */ /* 0x000f280000004800 */
[----:B------:R-:W5:Y:S04]  /*0bf0*/  LDS R46, [R11.X4+0x1c0] ;  /* 0x0001c0000b2e7984 */ /* 0x000f680000004800 */
[----:B------:R-:W5:Y:S04]  /*0c00*/  LDS.128 R32, [R4+0x6280] ;  /* 0x0062800004207984 */ /* 0x000f680000000c00 */
[----:B------:R-:W5:Y:S04]  /*0c10*/  LDS.128 R36, [R4+0x6300] ;  /* 0x0063000004247984 */ /* 0x000f680000000c00 */
[----:B------:R-:W5:Y:S04]  /*0c20*/  LDS R24, [R11.X4+0x2a0] ;  /* 0x0002a0000b187984 */ /* 0x000f680000004800 */
[----:B------:R-:W5:Y:S04]  /*0c30*/  LDS.128 R40, [R4+0x6380] ;  /* 0x0063800004287984 */ /* 0x000f680000000c00 */
[----:B------:R-:W5:Y:S04]  /*0c40*/  LDS R20, [R11.X4+0x310] ;  /* 0x000310000b147984 */ /* 0x000f680000004800 */
[----:B------:R-:W5:Y:S04]  /*0c50*/  LDS R22, [R11.X4+0x380] ;  /* 0x000380000b167984 */ /* 0x000f680000004800 */
[----:B------:R-:W5:Y:S01]  /*0c60*/  LDS R64, [R11.X4+0x5b0] ;  /* 0x0005b0000b407984 */ /* 0x000f620000004800 */
[----:B0-----:R-:W-:-:S02]  /*0c70*/  FFMA R47, R28, R12, R47 ;  /* 0x0000000c1c2f7223 */ /* 0x001fc4000000002f */
[C---:B-1----:R-:W-:Y:S01]  /*0c80*/  FFMA R56, R28.reuse, R26, R13 ;  /* 0x0000001a1c387223 */ /* 0x042fe2000000000d */
[----:B------:R-:W0:Y:S01]  /*0c90*/  LDS R18, [R11.X4+0x3f0] ;  /* 0x0003f0000b127984 */ /* 0x000e220000004800 */
[C---:B--2---:R-:W-:Y:S02]  /*0ca0*/  FFMA R45, R28.reuse, R50, R45 ;  /* 0x000000321c2d7223 */ /* 0x044fe4000000002d */
[C---:B---3--:R-:W-:Y:S01]  /*0cb0*/  FFMA R21, R28.reuse, R48, R21 ;  /* 0x000000301c157223 */ /* 0x048fe20000000015 */
[----:B------:R-:W1:Y:S01]  /*0cc0*/  LDS R60, [R11.X4+0x460] ;  /* 0x000460000b3c7984 */ /* 0x000e620000004800 */
[C---:B----4-:R-:W-:Y:S02]  /*0cd0*/  FFMA R52, R28.reuse, R16, R19 ;  /* 0x000000101c347223 */ /* 0x050fe40000000013 */
[----:B-----5:R-:W-:Y:S01]  /*0ce0*/  FFMA R54, R28, R46, R17 ;  /* 0x0000002e1c367223 */ /* 0x020fe20000000011 */
[----:B------:R-:W2:Y:S01]  /*0cf0*/  LDS R58, [R11.X4+0x4d0] ;  /* 0x0004d0000b3a7984 */ /* 0x000ea20000004800 */
[----:B------:R-:W-:-:S03]  /*0d00*/  FFMA R57, R12, R32, R57 ;  /* 0x000000200c397223 */ /* 0x000fc60000000039 */
[----:B------:R-:W3:Y:S01]  /*0d10*/  LDS R70, [R11.X4+0x540] ;  /* 0x000540000b467984 */ /* 0x000ee20000004800 */
[-C--:B------:R-:W-:Y:S02]  /*0d20*/  FFMA R13, R50, R32.reuse, R55 ;  /* 0x00000020320d7223 */ /* 0x080fe40000000037 */
[-C--:B------:R-:W-:Y:S01]  /*0d30*/  FFMA R53, R48, R32.reuse, R53 ;  /* 0x0000002030357223 */ /* 0x080fe20000000035 */
[----:B------:R-:W-:Y:S01]  /*0d40*/  LDS R55, [R11.X4+0x690] ;  /* 0x000690000b377984 */ /* 0x000fe20000004800 */
[-C--:B------:R-:W-:Y:S02]  /*0d50*/  FFMA R51, R16, R32.reuse, R51 ;  /* 0x0000002010337223 */ /* 0x080fe40000000033 */
[-C--:B------:R-:W-:Y:S01]  /*0d60*/  FFMA R49, R46, R32.reuse, R49 ;  /* 0x000000202e317223 */ /* 0x080fe20000000031 */
[----:B------:R-:W-:Y:S01]  /*0d70*/  LDS R19, [R11.X4+0x770] ;  /* 0x000770000b137984 */ /* 0x000fe20000004800 */
[----:B------:R-:W-:Y:S02]  /*0d80*/  FFMA R62, R26, R32, R15 ;  /* 0x000000201a3e7223 */ /* 0x000fe4000000000f */
[----:B------:R-:W-:Y:S01]  /*0d90*/  FFMA R67, R50, R36, R67 ;  /* 0x0000002432437223 */ /* 0x000fe20000000043 */
[----:B------:R-:W-:Y:S01]  /*0da0*/  LDS R17, [R11.X4+0x7e0] ;  /* 0x0007e0000b117984 */ /* 0x000fe20000004800 */
[----:B------:R-:W-:-:S02]  /*0db0*/  FFMA R32, R24, R32, R23 ;  /* 0x0000002018207223 */ /* 0x000fc40000000017 */
[-C--:B------:R-:W-:Y:S01]  /*0dc0*/  FFMA R69, R12, R36.reuse, R69 ;  /* 0x000000240c457223 */ /* 0x080fe20000000045 */
[----:B------:R-:W4:Y:S01]  /*0dd0*/  LDS R23, [R11.X4+0x620] ;  /* 0x000620000b177984 */ /* 0x000f220000004800 */
[-C--:B------:R-:W-:Y:S02]  /*0de0*/  FFMA R65, R48, R36.reuse, R65 ;  /* 0x0000002430417223 */ /* 0x080fe40000000041 */
[-C--:B------:R-:W-:Y:S01]  /*0df0*/  FFMA R63, R16, R36.reuse, R63 ;  /* 0x00000024103f7223 */ /* 0x080fe2000000003f */
[----:B------:R-:W-:Y:S01]  /*0e00*/  LDS R15, [R11.X4+0x850] ;  /* 0x000850000b0f7984 */ /* 0x000fe20000004800 */
[-C--:B------:R-:W-:Y:S02]  /*0e10*/  FFMA R74, R46, R36.reuse, R61 ;  /* 0x000000242e4a7223 */ /* 0x080fe4000000003d */
[-C--:B------:R-:W-:Y:S01]  /*0e20*/  FFMA R25, R26, R36.reuse, R25 ;  /* 0x000000241a197223 */ /* 0x080fe20000000019 */
[----:B------:R-:W-:Y:S01]  /*0e30*/  LDS R72, [R11.X4+0x21b0] ;  /* 0x0021b0000b487984 */ /* 0x000fe20000004800 */
[----:B------:R-:W-:-:S02]  /*0e40*/  FFMA R27, R24, R36, R27 ;  /* 0x00000024181b7223 */ /* 0x000fc4000000001b */
[-C--:B------:R-:W-:Y:S02]  /*0e50*/  FFMA R50, R50, R40.reuse, R73 ;  /* 0x0000002832327223 */ /* 0x080fe40000000049 */
[----:B------:R-:W-:Y:S01]  /*0e60*/  FFMA R77, R16, R40, R77 ;  /* 0x00000028104d7223 */ /* 0x000fe2000000004d */
[----:B------:R-:W-:Y:S01]  /*0e70*/  LDS R73, [R11.X4+0x5710] ;  /* 0x005710000b497984 */ /* 0x000fe20000004800 */
[----:B------:R-:W-:Y:S02]  /*0e80*/  FFMA R28, R28, R24, R59 ;  /* 0x000000181c1c7223 */ /* 0x000fe4000000003b */
[-C--:B------:R-:W-:Y:S02]  /*0e90*/  FFMA R36, R12, R40.reuse, R71 ;  /* 0x000000280c247223 */ /* 0x080fe40000000047 */
[-C--:B------:R-:W-:Y:S02]  /*0ea0*/  FFMA R16, R24, R40.reuse, R68 ;  /* 0x0000002818107223 */ /* 0x080fe40000000044 */
[----:B------:R-:W-:-:S02]  /*0eb0*/  FFMA R75, R48, R40, R75 ;  /* 0x00000028304b7223 */ /* 0x000fc4000000004b */
[-C--:B------:R-:W-:Y:S02]  /*0ec0*/  FFMA R12, R46, R40.reuse, R14 ;  /* 0x000000282e0c7223 */ /* 0x080fe4000000000e */
[----:B------:R-:W-:Y:S02]  /*0ed0*/  FFMA R48, R26, R40, R66 ;  /* 0x000000281a307223 */ /* 0x000fe40000000042 */
[----:B------:R-:W-:Y:S02]  /*0ee0*/  FFMA R46, R20, R29, R47 ;  /* 0x0000001d142e7223 */ /* 0x000fe4000000002f */
[----:B------:R-:W5:Y:S01]  /*0ef0*/  LDS R47, [R11.X4+0x700] ;  /* 0x000700000b2f7984 */ /* 0x000f620000004800 */
[C---:B------:R-:W-:Y:S02]  /*0f00*/  FFMA R26, R22.reuse, R33, R13 ;  /* 0x00000021161a7223 */ /* 0x040fe4000000000d */
[----:B------:R-:W-:Y:S01]  /*0f10*/  FFMA R24, R22, R41, R50 ;  /* 0x0000002916187223 */ /* 0x000fe20000000032 */
[----:B------:R-:W4:Y:S01]  /*0f20*/  LDS R13, [R11.X4+0x8c0] ;  /* 0x0008c0000b0d7984 */ /* 0x000f220000004800 */
[----:B------:R-:W-:-:S02]  /*0f30*/  FFMA R59, R64, R29, R28 ;  /* 0x0000001d403b7223 */ /* 0x000fc4000000001c */
[C---:B------:R-:W-:Y:S02]  /*0f40*/  FFMA R50, R64.reuse, R33, R32 ;  /* 0x0000002140327223 */ /* 0x040fe40000000020 */
[C---:B------:R-:W-:Y:S01]  /*0f50*/  FFMA R27, R64.reuse, R37, R27 ;  /* 0x00000025401b7223 */ /* 0x040fe2000000001b */
[----:B------:R-:W-:Y:S01]  /*0f60*/  LDS R32, [R11.X4+0xaf0] ;  /* 0x000af0000b207984 */ /* 0x000fe20000004800 */
[----:B------:R-:W-:-:S03]  /*0f70*/  FFMA R16, R64, R41, R16 ;  /* 0x0000002940107223 */ /* 0x000fc60000000010 */
[----:B------:R-:W4:Y:S01]  /*0f80*/  LDS R64, [R11.X4+0x930] ;  /* 0x000930000b407984 */ /* 0x000f220000004800 */
[C---:B------:R-:W-:Y:S02]  /*0f90*/  FFMA R40, R20.reuse, R33, R57 ;  /* 0x0000002114287223 */ /* 0x040fe40000000039 */
[----:B------:R-:W-:Y:S01]  /*0fa0*/  FFMA R36, R20, R41, R36 ;  /* 0x0000002914247223 */ /* 0x000fe20000000024 */
[----:B------:R-:W-:Y:S01]  /*0fb0*/  LDS R57, [R11.X4+0xc40] ;  /* 0x000c40000b397984 */ /* 0x000fe20000004800 */
[C---:B------:R-:W-:Y:S02]  /*0fc0*/  FFMA R61, R22.reuse, R29, R45 ;  /* 0x0000001d163d7223 */ /* 0x040fe4000000002d */
[-C--:B------:R-:W-:Y:S02]  /*0fd0*/  FFMA R67, R22, R37.reuse, R67 ;  /* 0x0000002516437223 */ /* 0x080fe40000000043 */
[----:B------:R-:W-:Y:S02]  /*0fe0*/  FFMA R69, R20, R37, R69 ;  /* 0x0000002514457223 */ /* 0x000fe40000000045 */
[----:B0-----:R-:W-:-:S02]  /*0ff0*/  FFMA R45, R18, R29, R21 ;  /* 0x0000001d122d7223 */ /* 0x001fc40000000015 */
[C---:B------:R-:W-:Y:S02]  /*1000*/  FFMA R22, R18.reuse, R33, R53 ;  /* 0x0000002112167223 */ /* 0x040fe40000000035 */
[C---:B------:R-:W-:Y:S02]  /*1010*/  FFMA R65, R18.reuse, R37, R65 ;  /* 0x0000002512417223 */ /* 0x040fe40000000041 */
[----:B------:R-:W-:Y:S02]  /*1020*/  FFMA R21, R18, R41, R75 ;  /* 0x0000002912157223 */ /* 0x000fe4000000004b */
[----:B-1----:R-:W-:Y:S01]  /*1030*/  FFMA R20, R60, R33, R51 ;  /* 0x000000213c147223 */ /* 0x002fe20000000033 */
[----:B------:R-:W-:Y:S01]  /*1040*/  LDS R75, [R11.X4+0x5780] ;  /* 0x005780000b4b7984 */ /* 0x000fe20000004800 */
[C---:B--2---:R-:W-:Y:S02]  /*1050*/  FFMA R53, R58.reuse, R29, R54 ;  /* 0x0000001d3a357223 */ /* 0x044fe40000000036 */
[----:B------:R-:W-:-:S02]  /*1060*/  FFMA R76, R58, R33, R49 ;  /* 0x000000213a4c7223 */ /* 0x000fc40000000031 */
[C---:B------:R-:W-:Y:S02]  /*1070*/  FFMA R74, R58.reuse, R37, R74 ;  /* 0x000000253a4a7223 */ /* 0x040fe4000000004a */
[----:B------:R-:W-:Y:S02]  /*1080*/  FFMA R12, R58, R41, R12 ;  /* 0x000000293a0c7223 */ /* 0x000fe4000000000c */
[----:B---3--:R-:W-:Y:S02]  /*1090*/  FFMA R66, R70, R33, R62 ;  /* 0x0000002146427223 */ /* 0x008fe4000000003e */
[C---:B------:R-:W-:Y:S01]  /*10a0*/  FFMA R18, R60.reuse, R29, R52 ;  /* 0x0000001d3c127223 */ /* 0x040fe20000000034 */
[----:B------:R-:W-:Y:S01]  /*10b0*/  LDS R62, [R11.X4+0xa10] ;  /* 0x000a10000b3e7984 */ /* 0x000fe20000004800 */
[----:B------:R-:W-:Y:S02]  /*10c0*/  FFMA R14, R60, R41, R77 ;  /* 0x000000293c0e7223 */ /* 0x000fe4000000004d */
[C---:B------:R-:W-:Y:S01]  /*10d0*/  FFMA R68, R70.reuse, R29, R56 ;  /* 0x0000001d46447223 */ /* 0x040fe20000000038 */
[----:B------:R-:W-:Y:S01]  /*10e0*/  LDS R77, [R11.X4+0x57f0] ;  /* 0x0057f0000b4d7984 */ /* 0x000fe20000004800 */
[----:B------:R-:W-:-:S02]  /*10f0*/  FFMA R25, R70, R37, R25 ;  /* 0x0000002546197223 */ /* 0x000fc40000000019 */
[----:B------:R-:W-:Y:S01]  /*1100*/  FFMA R58, R70, R41, R48 ;  /* 0x00000029463a7223 */ /* 0x000fe20000000030 */
[----:B------:R-:W-:Y:S01]  /*1110*/  LDS R56, [R11.X4+0xa80] ;  /* 0x000a80000b387984 */ /* 0x000fe20000004800 */
[C---:B----4-:R-:W-:Y:S02]  /*1120*/  FFMA R51, R23.reuse, R34, R40 ;  /* 0x0000002217337223 */ /* 0x050fe40000000028 */
[----:B------:R-:W-:Y:S01]  /*1130*/  FFMA R33, R23, R42, R36 ;  /* 0x0000002a17217223 */ /* 0x000fe20000000024 */
[----:B------:R-:W0:Y:S01]  /*1140*/  LDS R40, [R11.X4+0x9a0] ;  /* 0x0009a0000b287984 */ /* 0x000e220000004800 */
[----:B------:R-:W-:Y:S02]  /*1150*/  FFMA R71, R60, R37, R63 ;  /* 0x000000253c477223 */ /* 0x000fe4000000003f */
[C---:B------:R-:W-:Y:S01]  /*1160*/  FFMA R61, R55.reuse, R30, R61 ;  /* 0x0000001e373d7223 */ /* 0x040fe2000000003d */
[----:B------:R-:W1:Y:S01]  /*1170*/  LDS R48, [R11.X4+0xb60] ;  /* 0x000b60000b307984 */ /* 0x000e620000004800 */
[----:B------:R-:W-:-:S02]  /*1180*/  FFMA R60, R55, R34, R26 ;  /* 0x00000022373c7223 */ /* 0x000fc4000000001a */
[----:B------:R-:W-:Y:S01]  /*1190*/  FFMA R67, R55, R38, R67 ;  /* 0x0000002637437223 */ /* 0x000fe20000000043 */
[----:B------:R-:W2:Y:S01]  /*11a0*/  LDS R36, [R11.X4+0xbd0] ;  /* 0x000bd0000b247984 */ /* 0x000ea20000004800 */
[C---:B-----5:R-:W-:Y:S02]  /*11b0*/  FFMA R45, R47.reuse, R30, R45 ;  /* 0x0000001e2f2d7223 */ /* 0x060fe4000000002d */
[C---:B------:R-:W-:Y:S01]  /*11c0*/  FFMA R52, R47.reuse, R34, R22 ;  /* 0x000000222f347223 */ /* 0x040fe20000000016 */
[----:B------:R-:W-:Y:S01]  /*11d0*/  LDS R37, [R11.X4+0xcb0] ;  /* 0x000cb0000b257984 */ /* 0x000fe20000004800 */
[C---:B------:R-:W-:Y:S02]  /*11e0*/  FFMA R65, R47.reuse, R38, R65 ;  /* 0x000000262f417223 */ /* 0x040fe40000000041 */
[----:B------:R-:W-:Y:S01]  /*11f0*/  FFMA R29, R47, R42, R21 ;  /* 0x0000002a2f1d7223 */ /* 0x000fe20000000015 */
[----:B------:R-:W-:Y:S01]  /*1200*/  LDS R63, [R11.X4+0x18f0] ;  /* 0x0018f0000b3f7984 */ /* 0x000fe20000004800 */
[----:B------:R-:W-:-:S02]  /*1210*/  FFMA R54, R23, R30, R46 ;  /* 0x0000001e17367223 */ /* 0x000fc4000000002e */
[----:B------:R-:W-:Y:S02]  /*1220*/  FFMA R55, R55, R42, R24 ;  /* 0x0000002a37377223 */ /* 0x000fe40000000018 */
[C---:B------:R-:W-:Y:S02]  /*1230*/  FFMA R47, R19.reuse, R30, R18 ;  /* 0x0000001e132f7223 */ /* 0x040fe40000000012 */
[----:B------:R-:W-:Y:S02]  /*1240*/  FFMA R49, R19, R42, R14 ;  /* 0x0000002a13317223 */ /* 0x000fe4000000000e */
[C---:B------:R-:W-:Y:S02]  /*1250*/  FFMA R53, R17.reuse, R30, R53 ;  /* 0x0000001e11357223 */ /* 0x040fe40000000035 */
[----:B------:R-:W-:Y:S02]  /*1260*/  FFMA R41, R17, R42, R12 ;  /* 0x0000002a11297223 */ /* 0x000fe4000000000c */
[----:B------:R-:W-:-:S02]  /*1270*/  FFMA R68, R15, R30, R68 ;  /* 0x0000001e0f447223 */ /* 0x000fc40000000044 */
[----:B------:R-:W-:Y:S02]  /*1280*/  FFMA R58, R15, R42, R58 ;  /* 0x0000002a0f3a7223 */ /* 0x000fe4000000003a */
[----:B------:R-:W-:Y:S02]  /*1290*/  FFMA R59, R13, R30, R59 ;  /* 0x0000001e0d3b7223 */ /* 0x000fe4000000003b */
[----:B------:R-:W-:Y:S02]  /*12a0*/  FFMA R69, R23, R38, R69 ;  /* 0x0000002617457223 */ /* 0x000fe40000000045 */
[C---:B------:R-:W-:Y:S02]  /*12b0*/  FFMA R28, R19.reuse, R34, R20 ;  /* 0x00000022131c7223 */ /* 0x040fe40000000014 */
[----:B------:R-:W-:Y:S01]  /*12c0*/  FFMA R71, R19, R38, R71 ;  /* 0x0000002613477223 */ /* 0x000fe20000000047 */
[----:B------:R-:W-:Y:S01]  /*12d0*/  LDS.128 R20, [R4+0x6310] ;  /* 0x0063100004147984 */ /* 0x000fe20000000c00 */
[----:B------:R-:W-:-:S02]  /*12e0*/  FFMA R76, R17, R34, R76 ;  /* 0x00000022114c7223 */ /* 0x000fc4000000004c */
[----:B------:R-:W-:Y:S02]  /*12f0*/  FFMA R74, R17, R38, R74 ;  /* 0x00000026114a7223 */ /* 0x000fe4000000004a */
[C---:B------:R-:W-:Y:S02]  /*1300*/  FFMA R66, R15.reuse, R34, R66 ;  /* 0x000000220f427223 */ /* 0x040fe40000000042 */
[----:B------:R-:W-:Y:S02]  /*1310*/  FFMA R46, R15, R38, R25 ;  /* 0x000000260f2e7223 */ /* 0x000fe40000000019 */
[C---:B------:R-:W-:Y:S02]  /*1320*/  FFMA R50, R13.reuse, R34, R50 ;  /* 0x000000220d327223 */ /* 0x040fe40000000032 */
[C---:B------:R-:W-:Y:S02]  /*1330*/  FFMA R70, R13.reuse, R38, R27 ;  /* 0x000000260d467223 */ /* 0x040fe4000000001b */
[----:B------:R-:W-:Y:S01]  /*1340*/  FFMA R42, R13, R42, R16 ;  /* 0x0000002a0d2a7223 */ /* 0x000fe20000000010 */
[----:B------:R-:W3:Y:S01]  /*1350*/  LDS.128 R24, [R4+0x6390] ;  /* 0x0063900004187984 */ /* 0x000ee20000000c00 */
[----:B------:R-:W-:-:S03]  /*1360*/  FFMA R30, R64, R43, R33 ;  /* 0x0000002b401e7223 */ /* 0x000fc60000000021 */
[----:B------:R-:W4:Y:S04]  /*1370*/  LDS.128 R12, [R4+0x6210] ;  /* 0x00621000040c7984 */ /* 0x000f280000000c00 */
[----:B------:R-:W5:Y:S04]  /*1380*/  LDS.128 R16, [R4+0x6290] ;  /* 0x0062900004107984 */ /* 0x000f680000000c00 */
[----:B------:R-:W3:Y:S01]  /*1390*/  LDS R33, [R11.X4+0xd20] ;  /* 0x000d20000b217984 */ /* 0x000ee20000004800 */
[C---:B0-----:R-:W-:Y:S02]  /*13a0*/  FFMA R61, R40.reuse, R31, R61 ;  /* 0x0000001f283d7223 */ /* 0x041fe4000000003d */
[----:B------:R-:W-:-:S02]  /*13b0*/  FFMA R60, R40, R35, R60 ;  /* 0x00000023283c7223 */ /* 0x000fc4000000003c */
[----:B------:R-:W-:Y:S02]  /*13c0*/  FFMA R67, R40, R39, R67 ;  /* 0x0000002728437223 */ /* 0x000fe40000000043 */
[----:B------:R-:W-:Y:S02]  /*13d0*/  FFMA R38, R62, R43, R29 ;  /* 0x0000002b3e267223 */ /* 0x000fe4000000001d */
[C---:B------:R-:W-:Y:S01]  /*13e0*/  FFMA R47, R56.reuse, R31, R47 ;  /* 0x0000001f382f7223 */ /* 0x040fe2000000002f */
[----:B------:R-:W0:Y:S01]  /*13f0*/  LDS R29, [R11.X4+0xe00] ;  /* 0x000e00000b1d7984 */ /* 0x000e220000004800 */
[C---:B------:R-:W-:Y:S02]  /*1400*/  FFMA R28, R56.reuse, R35, R28 ;  /* 0x00000023381c7223 */ /* 0x040fe4000000001c */
[----:B------:R-:W-:Y:S02]  /*1410*/  FFMA R71, R56, R39, R71 ;  /* 0x0000002738477223 */ /* 0x000fe40000000047 */
[----:B------:R-:W-:-:S02]  /*1420*/  FFMA R40, R40, R43, R55 ;  /* 0x0000002b28287223 */ /* 0x000fc40000000037 */
[C---:B------:R-:W-:Y:S01]  /*1430*/  FFMA R45, R62.reuse, R31, R45 ;  /* 0x0000001f3e2d7223 */ /* 0x040fe2000000002d */
[----:B------:R-:W0:Y:S01]  /*1440*/  LDS R55, [R11.X4+0xd90] ;  /* 0x000d90000b377984 */ /* 0x000e220000004800 */
[C---:B------:R-:W-:Y:S02]  /*1450*/  FFMA R52, R62.reuse, R35, R52 ;  /* 0x000000233e347223 */ /* 0x040fe40000000034 */
[----:B------:R-:W-:Y:S02]  /*1460*/  FFMA R65, R62, R39, R65 ;  /* 0x000000273e417223 */ /* 0x000fe40000000041 */
[----:B------:R-:W-:Y:S01]  /*1470*/  FFMA R56, R56, R43, R49 ;  /* 0x0000002b38387223 */ /* 0x000fe20000000031 */
[----:B------:R-:W-:Y:S01]  /*1480*/  LDS R62, [R11.X4+0x1570] ;  /* 0x001570000b3e7984 */ /* 0x000fe20000004800 */
[----:B------:R-:W-:-:S03]  /*1490*/  FFMA R51, R64, R35, R51 ;  /* 0x0000002340337223 */ /* 0x000fc60000000033 */
[----:B------:R-:W0:Y:S01]  /*14a0*/  LDS R49, [R11.X4+0xe70] ;  /* 0x000e70000b317984 */ /* 0x000e220000004800 */
[C---:B------:R-:W-:Y:S02]  /*14b0*/  FFMA R53, R32.reuse, R31, R53 ;  /* 0x0000001f20357223 */ /* 0x040fe40000000035 */
[C---:B------:R-:W-:Y:S02]  /*14c0*/  FFMA R76, R32.reuse, R35, R76 ;  /* 0x00000023204c7223 */ /* 0x040fe4000000004c */
[----:B------:R-:W-:Y:S02]  /*14d0*/  FFMA R74, R32, R39, R74 ;  /* 0x00000027204a7223 */ /* 0x000fe4000000004a */
[-C--:B-1----:R-:W-:Y:S02]  /*14e0*/  FFMA R66, R48, R35.reuse, R66 ;  /* 0x0000002330427223 */ /* 0x082fe40000000042 */
[----:B--2---:R-:W-:Y:S02]  /*14f0*/  FFMA R50, R36, R35, R50 ;  /* 0x0000002324327223 */ /* 0x004fe40000000032 */
[----:B------:R-:W-:-:S02]  /*1500*/  FFMA R32, R32, R43, R41 ;  /* 0x0000002b20207223 */ /* 0x000fc40000000029 */
[----:B---3--:R-:W-:Y:S01]  /*1510*/  FFMA R35, R57, R24, R30 ;  /* 0x0000001839237223 */ /* 0x008fe2000000001e */
[----:B------:R-:W1:Y:S01]  /*1520*/  LDS R41, [R11.X4+0xee0] ;  /* 0x000ee0000b297984 */ /* 0x000e620000004800 */
[C---:B----4-:R-:W-:Y:S02]  /*1530*/  FFMA R61, R12.reuse, R37, R61 ;  /* 0x000000250c3d7223 */ /* 0x050fe4000000003d */
[C---:B-----5:R-:W-:Y:S01]  /*1540*/  FFMA R60, R37.reuse, R16, R60 ;  /* 0x00000010253c7223 */ /* 0x060fe2000000003c */
[----:B------:R-:W2:Y:S01]  /*1550*/  LDS R30, [R11.X4+0x1030] ;  /* 0x001030000b1e7984 */ /* 0x000ea20000004800 */
[----:B------:R-:W-:Y:S02]  /*1560*/  FFMA R67, R37, R20, R67 ;  /* 0x0000001425437223 */ /* 0x000fe40000000043 */
[----:B------:R-:W-:Y:S02]  /*1570*/  FFMA R45, R12, R33, R45 ;  /* 0x000000210c2d7223 */ /* 0x000fe4000000002d */
[----:B------:R-:W-:-:S02]  /*1580*/  FFMA R52, R33, R16, R52 ;  /* 0x0000001021347223 */ /* 0x000fc40000000034 */
[----:B------:R-:W-:Y:S02]  /*1590*/  FFMA R65, R33, R20, R65 ;  /* 0x0000001421417223 */ /* 0x000fe40000000041 */
[C---:B------:R-:W-:Y:S02]  /*15a0*/  FFMA R68, R48.reuse, R31, R68 ;  /* 0x0000001f30447223 */ /* 0x040fe40000000044 */
[C---:B------:R-:W-:Y:S02]  /*15b0*/  FFMA R46, R48.reuse, R39, R46 ;  /* 0x00000027302e7223 */ /* 0x040fe4000000002e */
[----:B------:R-:W-:Y:S02]  /*15c0*/  FFMA R34, R48, R43, R58 ;  /* 0x0000002b30227223 */ /* 0x000fe4000000003a */
[-C--:B------:R-:W-:Y:S01]  /*15d0*/  FFMA R37, R37, R24.reuse, R40 ;  /* 0x0000001825257223 */ /* 0x080fe20000000028 */
[----:B------:R-:W3:Y:S01]  /*15e0*/  LDS R48, [R11.X4+0xf50] ;  /* 0x000f50000b307984 */ /* 0x000ee20000004800 */
[----:B------:R-:W-:-:S03]  /*15f0*/  FFMA R33, R33, R24, R38 ;  /* 0x0000001821217223 */ /* 0x000fc60000000026 */
[----:B------:R-:W4:Y:S04]  /*1600*/  LDS R40, [R11.X4+0x10a0] ;  /* 0x0010a0000b287984 */ /* 0x000f280000004800 */
[----:B------:R-:W5:Y:S01]  /*1610*/  LDS R38, [R11.X4+0x1110] ;  /* 0x001110000b267984 */ /* 0x000f620000004800 */
[C---:B------:R-:W-:Y:S02]  /*1620*/  FFMA R59, R36.reuse, R31, R59 ;  /* 0x0000001f243b7223 */ /* 0x040fe4000000003b */
[C---:B------:R-:W-:Y:S01]  /*1630*/  FFMA R70, R36.reuse, R39, R70 ;  /* 0x0000002724467223 */ /* 0x040fe20000000046 */
[----:B------:R-:W-:Y:S01]  /*1640*/  LDS R58, [R11.X4+0x16c0] ;  /* 0x0016c0000b3a7984 */ /* 0x000fe20000004800 */
[----:B------:R-:W-:Y:S02]  /*1650*/  FFMA R36, R36, R43, R42 ;  /* 0x0000002b24247223 */ /* 0x000fe4000000002a */
[C---:B------:R-:W-:Y:S01]  /*1660*/  FFMA R54, R64.reuse, R31, R54 ;  /* 0x0000001f40367223 */ /* 0x040fe20000000036 */
[----:B------:R-:W3:Y:S01]  /*1670*/  LDS R42, [R11.X4+0xfc0] ;  /* 0x000fc0000b2a7984 */ /* 0x000ee20000004800 */
[----:B------:R-:W-:-:S02]  /*1680*/  FFMA R69, R64, R39, R69 ;  /* 0x0000002740457223 */ /* 0x000fc40000000045 */
[C---:B0-----:R-:W-:Y:S01]  /*1690*/  FFMA R53, R12.reuse, R29, R53 ;  /* 0x0000001d0c357223 */ /* 0x041fe20000000035 */
[----:B------:R-:W-:Y:S01]  /*16a0*/  LDS R64, [R11.X4+0x2290] ;  /* 0x002290000b407984 */ /* 0x000fe20000004800 */
[C---:B------:R-:W-:Y:S02]  /*16b0*/  FFMA R76, R29.reuse, R16, R76 ;  /* 0x000000101d4c7223 */ /* 0x040fe4000000004c */
[----:B------:R-:W-:Y:S02]  /*16c0*/  FFMA R74, R29, R20, R74 ;  /* 0x000000141d4a7223 */ /* 0x000fe4000000004a */
[-C--:B------:R-:W-:Y:S02]  /*16d0*/  FFMA R31, R55, R24.reuse, R56 ;  /* 0x00000018371f7223 */ /* 0x080fe40000000038 */
[----:B------:R-:W-:Y:S01]  /*16e0*/  FFMA R29, R29, R24, R32 ;  /* 0x000000181d1d7223 */ /* 0x000fe20000000020 */
[----:B------:R-:W0:Y:S01]  /*16f0*/  LDS R56, [R11.X4+0x1180] ;  /* 0x001180000b387984 */ /* 0x000e220000004800 */
[----:B------:R-:W-:-:S02]  /*1700*/  FFMA R68, R12, R49, R68 ;  /* 0x000000310c447223 */ /* 0x000fc40000000044 */
[C---:B------:R-:W-:Y:S01]  /*1710*/  FFMA R66, R49.reuse, R16, R66 ;  /* 0x0000001031427223 */ /* 0x040fe20000000042 */
[----:B------:R-:W0:Y:S01]  /*1720*/  LDS R32, [R11.X4+0x11f0] ;  /* 0x0011f0000b207984 */ /* 0x000e220000004800 */
[C---:B------:R-:W-:Y:S02]  /*1730*/  FFMA R46, R49.reuse, R20, R46 ;  /* 0x00000014312e7223 */ /* 0x040fe4000000002e */
[----:B------:R-:W-:Y:S02]  /*1740*/  FFMA R34, R49, R24, R34 ;  /* 0x0000001831227223 */ /* 0x000fe40000000022 */
[----:B------:R-:W-:Y:S01]  /*1750*/  FFMA R54, R12, R57, R54 ;  /* 0x000000390c367223 */ /* 0x000fe20000000036 */
[----:B------:R-:W0:Y:S01]  /*1760*/  LDS R49, [R11.X4+0x12d0] ;  /* 0x0012d0000b317984 */ /* 0x000e220000004800 */
[C---:B------:R-:W-:Y:S02]  /*1770*/  FFMA R51, R57.reuse, R16, R51 ;  /* 0x0000001039337223 */ /* 0x040fe40000000033 */
[----:B------:R-:W-:-:S02]  /*1780*/  FFMA R69, R57, R20, R69 ;  /* 0x0000001439457223 */ /* 0x000fc40000000045 */
[----:B------:R-:W0:Y:S01]  /*1790*/  LDS R57, [R11.X4+0x1260] ;  /* 0x001260000b397984 */ /* 0x000e220000004800 */
[C---:B------:R-:W-:Y:S02]  /*17a0*/  FFMA R28, R55.reuse, R16, R28 ;  /* 0x00000010371c7223 */ /* 0x040fe4000000001c */
[----:B------:R-:W-:Y:S02]  /*17b0*/  FFMA R71, R55, R20, R71 ;  /* 0x0000001437477223 */ /* 0x000fe40000000047 */
[C---:B-1----:R-:W-:Y:S02]  /*17c0*/  FFMA R50, R41.reuse, R16, R50 ;  /* 0x0000001029327223 */ /* 0x042fe40000000032 */
[C---:B------:R-:W-:Y:S02]  /*17d0*/  FFMA R70, R41.reuse, R20, R70 ;  /* 0x0000001429467223 */ /* 0x040fe40000000046 */
[----:B------:R-:W-:Y:S02]  /*17e0*/  FFMA R36, R41, R24, R36 ;  /* 0x0000001829247223 */ /* 0x000fe40000000024 */
[----:B--2---:R-:W-:-:S02]  /*17f0*/  FFMA R45, R30, R13, R45 ;  /* 0x0000000d1e2d7223 */ /* 0x004fc4000000002d */
[C---:B------:R-:W-:Y:S02]  /*1800*/  FFMA R52, R30.reuse, R17, R52 ;  /* 0x000000111e347223 */ /* 0x040fe40000000034 */
[----:B------:R-:W-:Y:S02]  /*1810*/  FFMA R65, R30, R21, R65 ;  /* 0x000000151e417223 */ /* 0x000fe40000000041 */
[----:B------:R-:W-:Y:S02]  /*1820*/  FFMA R47, R12, R55, R47 ;  /* 0x000000370c2f7223 */ /* 0x000fe4000000002f */
[-C--:B---3--:R-:W-:Y:S01]  /*1830*/  FFMA R24, R48, R25.reuse, R35 ;  /* 0x0000001930187223 */ /* 0x088fe20000000023 */
[----:B------:R-:W-:Y:S01]  /*1840*/  LDS R55, [R11.X4+0x13b0] ;  /* 0x0013b0000b377984 */ /* 0x000fe20000004800 */
[-C--:B------:R-:W-:Y:S02]  /*1850*/  FFMA R30, R30, R25.reuse, R33 ;  /* 0x000000191e1e7223 */ /* 0x080fe40000000021 */
[-C--:B----4-:R-:W-:Y:S01]  /*1860*/  FFMA R20, R40, R25.reuse, R31 ;  /* 0x0000001928147223 */ /* 0x090fe2000000001f */
[----:B------:R-:W1:Y:S01]  /*1870*/  LDS R35, [R11.X4+0x1340] ;  /* 0x001340000b237984 */ /* 0x000e620000004800 */
[----:B-----5:R-:W-:-:S03]  /*1880*/  FFMA R16, R38, R25, R29 ;  /* 0x0000001926107223 */ /* 0x020fc6000000001d */
[----:B------:R-:W2:Y:S04]  /*1890*/  LDS R33, [R11.X4+0x1420] ;  /* 0x001420000b217984 */ /* 0x000ea80000004800 */
[----:B------:R-:W3:Y:S04]  /*18a0*/  LDS R31, [R11.X4+0x1490] ;  /* 0x001490000b1f7984 */ /* 0x000ee80000004800 */
[----:B------:R-:W4:Y:S01]  /*18b0*/  LDS R29, [R11.X4+0x1500] ;  /* 0x001500000b1d7984 */ /* 0x000f220000004800 */
[----:B------:R-:W-:Y:S02]  /*18c0*/  FFMA R59, R12, R41, R59 ;  /* 0x000000290c3b7223 */ /* 0x000fe4000000003b */
[----:B------:R-:W-:-:S02]  /*18d0*/  FFMA R61, R42, R13, R61 ;  /* 0x0000000d2a3d7223 */ /* 0x000fc4000000003d */
[C---:B------:R-:W-:Y:S02]  /*18e0*/  FFMA R60, R42.reuse, R17, R60 ;  /* 0x000000112a3c7223 */ /* 0x040fe4000000003c */
[C---:B------:R-:W-:Y:S02]  /*18f0*/  FFMA R67, R42.reuse, R21, R67 ;  /* 0x000000152a437223 */ /* 0x040fe40000000043 */
[----:B------:R-:W-:Y:S02]  /*1900*/  FFMA R12, R42, R25, R37 ;  /* 0x000000192a0c7223 */ /* 0x000fe40000000025 */
[C---:B------:R-:W-:Y:S02]  /*1910*/  FFMA R54, R48.reuse, R13, R54 ;  /* 0x0000000d30367223 */ /* 0x040fe40000000036 */
[C---:B------:R-:W-:Y:S02]  /*1920*/  FFMA R51, R48.reuse, R17, R51 ;  /* 0x0000001130337223 */ /* 0x040fe40000000033 */
[----:B------:R-:W-:-:S02]  /*1930*/  FFMA R69, R48, R21, R69 ;  /* 0x0000001530457223 */ /* 0x000fc40000000045 */
[-C--:B------:R-:W-:Y:S01]  /*1940*/  FFMA R28, R40, R17.reuse, R28 ;  /* 0x00000011281c7223 */ /* 0x080fe2000000001c */
[----:B------:R-:W-:Y:S01]  /*1950*/  LDS R48, [R11.X4+0x1730] ;  /* 0x001730000b307984 */ /* 0x000fe20000004800 */
[-C--:B------:R-:W-:Y:S02]  /*1960*/  FFMA R76, R38, R17.reuse, R76 ;  /* 0x00000011264c7223 */ /* 0x080fe4000000004c */
[-C--:B0-----:R-:W-:Y:S02]  /*1970*/  FFMA R66, R56, R17.reuse, R66 ;  /* 0x0000001138427223 */ /* 0x081fe40000000042 */
[----:B------:R-:W-:Y:S02]  /*1980*/  FFMA R50, R32, R17, R50 ;  /* 0x0000001120327223 */ /* 0x000fe40000000032 */
[C---:B------:R-:W-:Y:S02]  /*1990*/  FFMA R61, R49.reuse, R14, R61 ;  /* 0x0000000e313d7223 */ /* 0x040fe4000000003d */
[----:B------:R-:W-:-:S02]  /*19a0*/  FFMA R60, R49, R18, R60 ;  /* 0x00000012313c7223 */ /* 0x000fc4000000003c */
[----:B------:R-:W-:Y:S02]  /*19b0*/  FFMA R67, R49, R22, R67 ;  /* 0x0000001631437223 */ /* 0x000fe40000000043 */
[C---:B------:R-:W-:Y:S02]  /*19c0*/  FFMA R47, R40.reuse, R13, R47 ;  /* 0x0000000d282f7223 */ /* 0x040fe4000000002f */
[----:B------:R-:W-:Y:S02]  /*19d0*/  FFMA R71, R40, R21, R71 ;  /* 0x0000001528477223 */ /* 0x000fe40000000047 */
[C---:B------:R-:W-:Y:S01]  /*19e0*/  FFMA R68, R56.reuse, R13, R68 ;  /* 0x0000000d38447223 */ /* 0x040fe20000000044 */
[----:B------:R-:W-:Y:S01]  /*19f0*/  LDS.128 R40, [R4+0x63a0] ;  /* 0x0063a00004287984 */ /* 0x000fe20000000c00 */
[----:B------:R-:W-:Y:S02]  /*1a00*/  FFMA R46, R56, R21, R46 ;  /* 0x00000015382e7223 */ /* 0x000fe4000000002e */
[----:B------:R-:W-:-:S02]  /*1a10*/  FFMA R17, R32, R25, R36 ;  /* 0x0000001920117223 */ /* 0x000fc40000000024 */
[C---:B------:R-:W-:Y:S02]  /*1a20*/  FFMA R54, R57.reuse, R14, R54 ;  /* 0x0000000e39367223 */ /* 0x040fe40000000036 */
[C---:B------:R-:W-:Y:S02]  /*1a30*/  FFMA R51, R57.reuse, R18, R51 ;  /* 0x0000001239337223 */ /* 0x040fe40000000033 */
[----:B------:R-:W-:Y:S02]  /*1a40*/  FFMA R69, R57, R22, R69 ;  /* 0x0000001639457223 */ /* 0x000fe40000000045 */
[----:B------:R-:W-:Y:S02]  /*1a50*/  FFMA R49, R49, R26, R12 ;  /* 0x0000001a31317223 */ /* 0x000fe4000000000c */
[C---:B------:R-:W-:Y:S01]  /*1a60*/  FFMA R53, R38.reuse, R13, R53 ;  /* 0x0000000d26357223 */ /* 0x040fe20000000035 */
[----:B------:R-:W0:Y:S01]  /*1a70*/  LDS R12, [R11.X4+0x1650] ;  /* 0x001650000b0c7984 */ /* 0x000e220000004800 */
[----:B------:R-:W-:-:S02]  /*1a80*/  FFMA R74, R38, R21, R74 ;  /* 0x00000015264a7223 */ /* 0x000fc4000000004a */
[----:B------:R-:W-:Y:S01]  /*1a90*/  FFMA R56, R56, R25, R34 ;  /* 0x0000001938387223 */ /* 0x000fe20000000022 */
[----:B------:R-:W-:Y:S01]  /*1aa0*/  LDS.128 R36, [R4+0x6320] ;  /* 0x0063200004247984 */ /* 0x000fe20000000c00 */
[C---:B------:R-:W-:Y:S02]  /*1ab0*/  FFMA R59, R32.reuse, R13, R59 ;  /* 0x0000000d203b7223 */ /* 0x040fe4000000003b */
[----:B------:R-:W-:Y:S02]  /*1ac0*/  FFMA R70, R32, R21, R70 ;  /* 0x0000001520467223 */ /* 0x000fe40000000046 */
[----:B------:R-:W-:Y:S02]  /*1ad0*/  FFMA R57, R57, R26, R24 ;  /* 0x0000001a39397223 */ /* 0x000fe40000000018 */
[----:B------:R-:W5:Y:S01]  /*1ae0*/  LDS R24, [R11.X4+0x15e0] ;  /* 0x0015e0000b187984 */ /* 0x000f620000004800 */
[----:B-1----:R-:W-:Y:S02]  /*1af0*/  FFMA R52, R35, R18, R52 ;  /* 0x0000001223347223 */ /* 0x002fe40000000034 */
[----:B------:R-:W-:-:S02]  /*1b00*/  FFMA R47, R55, R14, R47 ;  /* 0x0000000e372f7223 */ /* 0x000fc4000000002f */
[C---:B------:R-:W-:Y:S02]  /*1b10*/  FFMA R21, R55.reuse, R18, R28 ;  /* 0x0000001237157223 */ /* 0x040fe4000000001c */
[----:B------:R-:W-:Y:S02]  /*1b20*/  FFMA R71, R55, R22, R71 ;  /* 0x0000001637477223 */ /* 0x000fe40000000047 */
[-C--:B--2---:R-:W-:Y:S02]  /*1b30*/  FFMA R76, R33, R18.reuse, R76 ;  /* 0x00000012214c7223 */ /* 0x084fe4000000004c */
[-C--:B---3--:R-:W-:Y:S02]  /*1b40*/  FFMA R66, R31, R18.reuse, R66 ;  /* 0x000000121f427223 */ /* 0x088fe40000000042 */
[----:B----4-:R-:W-:Y:S02]  /*1b50*/  FFMA R50, R29, R18, R50 ;  /* 0x000000121d327223 */ /* 0x010fe40000000032 */
[----:B------:R-:W-:-:S02]  /*1b60*/  FFMA R45, R35, R14, R45 ;  /* 0x0000000e232d7223 */ /* 0x000fc4000000002d */
[C---:B------:R-:W-:Y:S02]  /*1b70*/  FFMA R65, R35.reuse, R22, R65 ;  /* 0x0000001623417223 */ /* 0x040fe40000000041 */
[-C--:B------:R-:W-:Y:S02]  /*1b80*/  FFMA R13, R35, R26.reuse, R30 ;  /* 0x0000001a230d7223 */ /* 0x080fe4000000001e */
[----:B------:R-:W-:Y:S02]  /*1b90*/  FFMA R55, R55, R26, R20 ;  /* 0x0000001a37377223 */ /* 0x000fe40000000014 */
[C---:B------:R-:W-:Y:S01]  /*1ba0*/  FFMA R53, R33.reuse, R14, R53 ;  /* 0x0000000e21357223 */ /* 0x040fe20000000035 */
[----:B------:R-:W1:Y:S01]  /*1bb0*/  LDS R20, [R11.X4+0x17a0] ;  /* 0x0017a0000b147984 */ /* 0x000e620000004800 */
[C---:B------:R-:W-:Y:S02]  /*1bc0*/  FFMA R74, R33.reuse, R22, R74 ;  /* 0x00000016214a7223 */ /* 0x040fe4000000004a */
[----:B------:R-:W-:-:S02]  /*1bd0*/  FFMA R25, R33, R26, R16 ;  /* 0x0000001a21197223 */ /* 0x000fc40000000010 */
[C---:B------:R-:W-:Y:S01]  /*1be0*/  FFMA R68, R31.reuse, R14, R68 ;  /* 0x0000000e1f447223 */ /* 0x040fe20000000044 */
[----:B------:R-:W2:Y:S01]  /*1bf0*/  LDS R16, [R11.X4+0x1810] ;  /* 0x001810000b107984 */ /* 0x000ea20000004800 */
[C---:B------:R-:W-:Y:S02]  /*1c00*/  FFMA R46, R31.reuse, R22, R46 ;  /* 0x000000161f2e7223 */ /* 0x040fe4000000002e */
[----:B------:R-:W-:Y:S01]  /*1c10*/  FFMA R56, R31, R26, R56 ;  /* 0x0000001a1f387223 */ /* 0x000fe20000000038 */
[----:B------:R-:W-:Y:S01]  /*1c20*/  LDS.128 R32, [R4+0x62a0] ;  /* 0x0062a00004207984 */ /* 0x000fe20000000c00 */
[C---:B------:R-:W-:Y:S02]  /*1c30*/  FFMA R59, R29.reuse, R14, R59 ;  /* 0x0000000e1d3b7223 */ /* 0x040fe4000000003b */
[C---:B------:R-:W-:Y:S02]  /*1c40*/  FFMA R70, R29.reuse, R22, R70 ;  /* 0x000000161d467223 */ /* 0x040fe40000000046 */
[----:B------:R-:W-:-:S02]  /*1c50*/  FFMA R18, R29, R26, R17 ;  /* 0x0000001a1d127223 */ /* 0x000fc40000000011 */
[----:B------:R-:W-:Y:S01]  /*1c60*/  LDS R17, [R11.X4+0x1880] ;  /* 0x001880000b117984 */ /* 0x000fe20000004800 */
[----:B------:R-:W-:-:S03]  /*1c70*/  FFMA R14, R62, R27, R57 ;  /* 0x0000001b3e0e7223 */ /* 0x000fc60000000039 */
[----:B------:R-:W3:Y:S04]  /*1c80*/  LDS.128 R28, [R4+0x6220] ;  /* 0x00622000041c7984 */ /* 0x000ee80000000c00 */
[----:B------:R-:W4:Y:S01]  /*1c90*/  LDS R57, [R11.X4+0x1960] ;  /* 0x001960000b397984 */ /* 0x000f220000004800 */
[C---:B0-----:R-:W-:Y:S02]  /*1ca0*/  FFMA R45, R12.reuse, R15, R45 ;  /* 0x0000000f0c2d7223 */ /* 0x041fe4000000002d */
[C---:B------:R-:W-:Y:S02]  /*1cb0*/  FFMA R52, R12.reuse, R19, R52 ;  /* 0x000000130c347223 */ /* 0x040fe40000000034 */
[----:B------:R-:W-:Y:S02]  /*1cc0*/  FFMA R65, R12, R23, R65 ;  /* 0x000000170c417223 */ /* 0x000fe40000000041 */
[----:B------:R-:W-:-:S02]  /*1cd0*/  FFMA R54, R62, R15, R54 ;  /* 0x0000000f3e367223 */ /* 0x000fc40000000036 */
[C---:B------:R-:W-:Y:S02]  /*1ce0*/  FFMA R51, R62.reuse, R19, R51 ;  /* 0x000000133e337223 */ /* 0x040fe40000000033 */
[----:B------:R-:W-:Y:S02]  /*1cf0*/  FFMA R69, R62, R23, R69 ;  /* 0x000000173e457223 */ /* 0x000fe40000000045 */
[C---:B-----5:R-:W-:Y:S01]  /*1d00*/  FFMA R61, R24.reuse, R15, R61 ;  /* 0x0000000f183d7223 */ /* 0x060fe2000000003d */
[----:B------:R-:W-:Y:S01]  /*1d10*/  LDS R62, [R11.X4+0x2370] ;  /* 0x002370000b3e7984 */ /* 0x000fe20000004800 */
[C---:B------:R-:W-:Y:S02]  /*1d20*/  FFMA R60, R24.reuse, R19, R60 ;  /* 0x00000013183c7223 */ /* 0x040fe4000000003c */
[----:B------:R-:W-:Y:S02]  /*1d30*/  FFMA R67, R24, R23, R67 ;  /* 0x0000001718437223 */ /* 0x000fe40000000043 */
[----:B------:R-:W-:-:S02]  /*1d40*/  FFMA R12, R12, R27, R13 ;  /* 0x0000001b0c0c7223 */ /* 0x000fc4000000000d */
[----:B------:R-:W-:Y:S01]  /*1d50*/  FFMA R24, R24, R27, R49 ;  /* 0x0000001b18187223 */ /* 0x000fe20000000031 */
[----:B------:R-:W0:Y:S01]  /*1d60*/  LDS R13, [R11.X4+0x1a40] ;  /* 0x001a40000b0d7984 */ /* 0x000e220000004800 */
[C---:B------:R-:W-:Y:S02]  /*1d70*/  FFMA R53, R48.reuse, R15, R53 ;  /* 0x0000000f30357223 */ /* 0x040fe40000000035 */
[C---:B------:R-:W-:Y:S01]  /*1d80*/  FFMA R76, R48.reuse, R19, R76 ;  /* 0x00000013304c7223 */ /* 0x040fe2000000004c */
[----:B------:R-:W5:Y:S01]  /*1d90*/  LDS R49, [R11.X4+0x19d0] ;  /* 0x0019d0000b317984 */ /* 0x000f620000004800 */
[----:B------:R-:W-:Y:S02]  /*1da0*/  FFMA R74, R48, R23, R74 ;  /* 0x00000017304a7223 */ /* 0x000fe4000000004a */
[C---:B------:R-:W-:Y:S02]  /*1db0*/  FFMA R22, R58.reuse, R19, R21 ;  /* 0x000000133a167223 */ /* 0x040fe40000000015 */
[----:B------:R-:W-:Y:S01]  /*1dc0*/  FFMA R71, R58, R23, R71 ;  /* 0x000000173a477223 */ /* 0x000fe20000000047 */
[----:B------:R-:W5:Y:S01]  /*1dd0*/  LDS R21, [R11.X4+0x1ab0] ;  /* 0x001ab0000b157984 */ /* 0x000f620000004800 */
[----:B------:R-:W-:-:S02]  /*1de0*/  FFMA R48, R48, R27, R25 ;  /* 0x0000001b30307223 */ /* 0x000fc40000000019 */
[-C--:B-1----:R-:W-:Y:S01]  /*1df0*/  FFMA R46, R20, R23.reuse, R46 ;  /* 0x00000017142e7223 */ /* 0x082fe2000000002e */
[----:B------:R-:W1:Y:S01]  /*1e00*/  LDS R25, [R11.X4+0x1b20] ;  /* 0x001b20000b197984 */ /* 0x000e620000004800 */
[----:B--2---:R-:W-:Y:S02]  /*1e10*/  FFMA R70, R16, R23, R70 ;  /* 0x0000001710467223 */ /* 0x004fe40000000046 */
[----:B---3--:R-:W-:Y:S02]  /*1e20*/  FFMA R54, R28, R17, R54 ;  /* 0x000000111c367223 */ /* 0x008fe40000000036 */
[C---:B------:R-:W-:Y:S02]  /*1e30*/  FFMA R51, R17.reuse, R32, R51 ;  /* 0x0000002011337223 */ /* 0x040fe40000000033 */
[----:B------:R-:W-:Y:S02]  /*1e40*/  FFMA R69, R17, R36, R69 ;  /* 0x0000002411457223 */ /* 0x000fe40000000045 */
[----:B------:R-:W-:-:S02]  /*1e50*/  FFMA R68, R20, R15, R68 ;  /* 0x0000000f14447223 */ /* 0x000fc40000000044 */
[C---:B------:R-:W-:Y:S02]  /*1e60*/  FFMA R66, R20.reuse, R19, R66 ;  /* 0x0000001314427223 */ /* 0x040fe40000000042 */
[----:B------:R-:W-:Y:S02]  /*1e70*/  FFMA R26, R20, R27, R56 ;  /* 0x0000001b141a7223 */ /* 0x000fe40000000038 */
[-C--:B------:R-:W-:Y:S01]  /*1e80*/  FFMA R17, R17, R40.reuse, R14 ;  /* 0x0000002811117223 */ /* 0x080fe2000000000e */
[----:B------:R-:W2:Y:S01]  /*1e90*/  LDS R20, [R11.X4+0x1b90] ;  /* 0x001b90000b147984 */ /* 0x000ea20000004800 */
[----:B----4-:R-:W-:-:S03]  /*1ea0*/  FFMA R23, R57, R40, R12 ;  /* 0x0000002839177223 */ /* 0x010fc6000000000c */
[----:B------:R-:W3:Y:S04]  /*1eb0*/  LDS R14, [R11.X4+0x1ce0] ;  /* 0x001ce0000b0e7984 */ /* 0x000ee80000004800 */
[----:B------:R-:W4:Y:S01]  /*1ec0*/  LDS R12, [R11.X4+0x1d50] ;  /* 0x001d50000b0c7984 */ /* 0x000f220000004800 */
[C---:B------:R-:W-:Y:S02]  /*1ed0*/  FFMA R47, R58.reuse, R15, R47 ;  /* 0x0000000f3a2f7223 */ /* 0x040fe4000000002f */
[----:B------:R-:W-:Y:S01]  /*1ee0*/  FFMA R55, R58, R27, R55 ;  /* 0x0000001b3a377223 */ /* 0x000fe20000000037 */
[----:B------:R-:W-:Y:S01]  /*1ef0*/  LDS R56, [R11.X4+0x1e30] ;  /* 0x001e30000b387984 */ /* 0x000fe20000004800 */
[----:B------:R-:W-:Y:S02]  /*1f00*/  FFMA R59, R16, R15, R59 ;  /* 0x0000000f103b7223 */ /* 0x000fe4000000003b */
[----:B0-----:R-:W-:Y:S01]  /*1f10*/  FFMA R53, R28, R13, R53 ;  /* 0x0000000d1c357223 */ /* 0x001fe20000000035 */
[----:B------:R-:W-:Y:S01]  /*1f20*/  LDS R58, [R11.X4+0x1dc0] ;  /* 0x001dc0000b3a7984 */ /* 0x000fe20000004800 */
[----:B------:R-:W-:-:S02]  /*1f30*/  FFMA R76, R13, R32, R76 ;  /* 0x000000200d4c7223 */ /* 0x000fc4000000004c */
[----:B------:R-:W-:Y:S02]  /*1f40*/  FFMA R74, R13, R36, R74 ;  /* 0x000000240d4a7223 */ /* 0x000fe4000000004a */
[C---:B------:R-:W-:Y:S02]  /*1f50*/  FFMA R50, R16.reuse, R19, R50 ;  /* 0x0000001310327223 */ /* 0x040fe40000000032 */
[----:B------:R-:W-:Y:S01]  /*1f60*/  FFMA R27, R16, R27, R18 ;  /* 0x0000001b101b7223 */ /* 0x000fe20000000012 */
[----:B------:R-:W-:Y:S01]  /*1f70*/  LDS R19, [R11.X4+0x1ea0] ;  /* 0x001ea0000b137984 */ /* 0x000fe20000004800 */
[----:B-----5:R-:W-:Y:S02]  /*1f80*/  FFMA R47, R28, R49, R47 ;  /* 0x000000311c2f7223 */ /* 0x020fe4000000002f */
[C---:B------:R-:W-:Y:S01]  /*1f90*/  FFMA R22, R49.reuse, R32, R22 ;  /* 0x0000002031167223 */ /* 0x040fe20000000016 */
[----:B------:R-:W0:Y:S01]  /*1fa0*/  LDS R18, [R11.X4+0x1c00] ;  /* 0x001c00000b127984 */ /* 0x000e220000004800 */
[----:B------:R-:W-:-:S02]  /*1fb0*/  FFMA R71, R49, R36, R71 ;  /* 0x0000002431477223 */ /* 0x000fc40000000047 */
[-C--:B------:R-:W-:Y:S01]  /*1fc0*/  FFMA R15, R49, R40.reuse, R55 ;  /* 0x00000028310f7223 */ /* 0x080fe20000000037 */
[----:B------:R-:W5:Y:S01]  /*1fd0*/  LDS R16, [R11.X4+0x1c70] ;  /* 0x001c70000b107984 */ /* 0x000f620000004800 */
[----:B------:R-:W-:Y:S02]  /*1fe0*/  FFMA R13, R13, R40, R48 ;  /* 0x000000280d0d7223 */ /* 0x000fe40000000030 */
[C---:B------:R-:W-:Y:S01]  /*1ff0*/  FFMA R61, R28.reuse, R63, R61 ;  /* 0x0000003f1c3d7223 */ /* 0x040fe2000000003d */
[----:B------:R-:W-:Y:S01]  /*2000*/  LDS R55, [R11.X4+0x1ff0] ;  /* 0x001ff0000b377984 */ /* 0x000fe20000004800 */
[C---:B------:R-:W-:Y:S02]  /*2010*/  FFMA R45, R28.reuse, R57, R45 ;  /* 0x000000391c2d7223 */ /* 0x040fe4000000002d */
[C---:B------:R-:W-:Y:S01]  /*2020*/  FFMA R68, R28.reuse, R21, R68 ;  /* 0x000000151c447223 */ /* 0x040fe20000000044 */
[----:B------:R-:W-:Y:S01]  /*2030*/  LDS R49, [R11.X4+0x2060] ;  /* 0x002060000b317984 */ /* 0x000fe20000004800 */
[----:B-1----:R-:W-:-:S02]  /*2040*/  FFMA R59, R28, R25, R59 ;  /* 0x000000191c3b7223 */ /* 0x002fc4000000003b */
[C---:B--2---:R-:W-:Y:S01]  /*2050*/  FFMA R54, R20.reuse, R29, R54 ;  /* 0x0000001d14367223 */ /* 0x044fe20000000036 */
[----:B------:R-:W-:Y:S01]  /*2060*/  LDS R48, [R11.X4+0x2300] ;  /* 0x002300000b307984 */ /* 0x000fe20000004800 */
[C---:B------:R-:W-:Y:S02]  /*2070*/  FFMA R51, R20.reuse, R33, R51 ;  /* 0x0000002114337223 */ /* 0x040fe40000000033 */
[----:B------:R-:W-:Y:S02]  /*2080*/  FFMA R69, R20, R37, R69 ;  /* 0x0000002514457223 */ /* 0x000fe40000000045 */
[C---:B---3--:R-:W-:Y:S02]  /*2090*/  FFMA R47, R14.reuse, R29, R47 ;  /* 0x0000001d0e2f7223 */ /* 0x048fe4000000002f */
[C---:B------:R-:W-:Y:S02]  /*20a0*/  FFMA R28, R14.reuse, R33, R22 ;  /* 0x000000210e1c7223 */ /* 0x040fe40000000016 */
[----:B------:R-:W-:-:S02]  /*20b0*/  FFMA R71, R14, R37, R71 ;  /* 0x000000250e477223 */ /* 0x000fc40000000047 */
[C---:B----4-:R-:W-:Y:S02]  /*20c0*/  FFMA R53, R12.reuse, R29, R53 ;  /* 0x0000001d0c357223 */ /* 0x050fe40000000035 */
[C---:B------:R-:W-:Y:S02]  /*20d0*/  FFMA R76, R12.reuse, R33, R76 ;  /* 0x000000210c4c7223 */ /* 0x040fe4000000004c */
[----:B------:R-:W-:Y:S02]  /*20e0*/  FFMA R74, R12, R37, R74 ;  /* 0x000000250c4a7223 */ /* 0x000fe4000000004a */
[C---:B------:R-:W-:Y:S02]  /*20f0*/  FFMA R52, R57.reuse, R32, R52 ;  /* 0x0000002039347223 */ /* 0x040fe40000000034 */
[----:B------:R-:W-:Y:S02]  /*2100*/  FFMA R65, R57, R36, R65 ;  /* 0x0000002439417223 */ /* 0x000fe40000000041 */
[-C--:B------:R-:W-:Y:S01]  /*2110*/  FFMA R20, R20, R41.reuse, R17 ;  /* 0x0000002914147223 */ /* 0x080fe20000000011 */
[----:B------:R-:W1:Y:S01]  /*2120*/  LDS R57, [R11.X4+0x1f10] ;  /* 0x001f10000b397984 */ /* 0x000e620000004800 */
[----:B------:R-:W-:-:S02]  /*2130*/  FFMA R14, R14, R41, R15 ;  /* 0x000000290e0e7223 */ /* 0x000fc4000000000f */
[----:B------:R-:W-:Y:S01]  /*2140*/  FFMA R12, R12, R41, R13 ;  /* 0x000000290c0c7223 */ /* 0x000fe2000000000d */
[----:B------:R-:W2:Y:S04]  /*2150*/  LDS R17, [R11.X4+0x1f80] ;  /* 0x001f80000b117984 */ /* 0x000ea80000004800 */
[----:B------:R-:W3:Y:S04]  /*2160*/  LDS R15, [R11.X4+0x20d0] ;  /* 0x0020d0000b0f7984 */ /* 0x000ee80000004800 */
[----:B------:R-:W4:Y:S01]  /*2170*/  LDS R13, [R11.X4+0x2140] ;  /* 0x002140000b0d7984 */ /* 0x000f220000004800 */
[----:B------:R-:W-:-:S02]  /*2180*/  FFMA R66, R21, R32, R66 ;  /* 0x0000002015427223 */ /* 0x000fc40000000042 */
[----:B------:R-:W-:Y:S02]  /*2190*/  FFMA R46, R21, R36, R46 ;  /* 0x00000024152e7223 */ /* 0x000fe4000000002e */
[-C--:B------:R-:W-:Y:S02]  /*21a0*/  FFMA R24, R63, R40.reuse, R24 ;  /* 0x000000283f187223 */ /* 0x080fe40000000018 */
[----:B------:R-:W-:Y:S02]  /*21b0*/  FFMA R21, R21, R40, R26 ;  /* 0x0000002815157223 */ /* 0x000fe4000000001a */
[----:B------:R-:W-:Y:S02]  /*21c0*/  FFMA R67, R63, R36, R67 ;  /* 0x000000243f437223 */ /* 0x000fe40000000043 */
[C---:B------:R-:W-:Y:S02]  /*21d0*/  FFMA R50, R25.reuse, R32, R50 ;  /* 0x0000002019327223 */ /* 0x040fe40000000032 */
[----:B------:R-:W-:-:S02]  /*21e0*/  FFMA R70, R25, R36, R70 ;  /* 0x0000002419467223 */ /* 0x000fc40000000046 */
[----:B------:R-:W-:Y:S01]  /*21f0*/  FFMA R40, R25, R40, R27 ;  /* 0x0000002819287223 */ /* 0x000fe2000000001b */
[----:B------:R-:W-:Y:S01]  /*2200*/  LDS R36, [R11.X4+0x23e0] ;  /* 0x0023e0000b247984 */ /* 0x000fe20000004800 */
[----:B------:R-:W-:Y:S02]  /*2210*/  FFMA R60, R63, R32, R60 ;  /* 0x000000203f3c7223 */ /* 0x000fe4000000003c */
[-C--:B0-----:R-:W-:Y:S01]  /*2220*/  FFMA R67, R18, R37.reuse, R67 ;  /* 0x0000002512437223 */ /* 0x081fe20000000043 */
[----:B------:R-:W-:Y:S01]  /*2230*/  LDS R32, [R11.X4+0x2450] ;  /* 0x002450000b207984 */ /* 0x000fe20000004800 */
[-C--:B-----5:R-:W-:Y:S02]  /*2240*/  FFMA R65, R16, R37.reuse, R65 ;  /* 0x0000002510417223 */ /* 0x0a0fe40000000041 */
[----:B------:R-:W-:Y:S01]  /*2250*/  FFMA R46, R58, R37, R46 ;  /* 0x000000253a2e7223 */ /* 0x000fe2000000002e */
[----:B------:R-:W-:Y:S01]  /*2260*/  LDS R63, [R11.X4+0x3d40] ;  /* 0x003d40000b3f7984 */ /* 0x000fe20000004800 */
[----:B------:R-:W-:-:S02]  /*2270*/  FFMA R59, R56, R29, R59 ;  /* 0x0000001d383b7223 */ /* 0x000fc4000000003b */
[C---:B------:R-:W-:Y:S02]  /*2280*/  FFMA R50, R56.reuse, R33, R50 ;  /* 0x0000002138327223 */ /* 0x040fe40000000032 */
[----:B------:R-:W-:Y:S02]  /*2290*/  FFMA R70, R56, R37, R70 ;  /* 0x0000002538467223 */ /* 0x000fe40000000046 */
[C---:B------:R-:W-:Y:S02]  /*22a0*/  FFMA R61, R18.reuse, R29, R61 ;  /* 0x0000001d123d7223 */ /* 0x040fe4000000003d */
[----:B------:R-:W-:Y:S02]  /*22b0*/  FFMA R60, R18, R33, R60 ;  /* 0x00000021123c7223 */ /* 0x000fe4000000003c */
[C---:B------:R-:W-:Y:S02]  /*22c0*/  FFMA R45, R16.reuse, R29, R45 ;  /* 0x0000001d102d7223 */ /* 0x040fe4000000002d */
[----:B------:R-:W-:-:S02]  /*22d0*/  FFMA R52, R16, R33, R52 ;  /* 0x0000002110347223 */ /* 0x000fc40000000034 */
[C---:B------:R-:W-:Y:S02]  /*22e0*/  FFMA R68, R58.reuse, R29, R68 ;  /* 0x0000001d3a447223 */ /* 0x040fe40000000044 */
[----:B------:R-:W-:Y:S02]  /*22f0*/  FFMA R66, R58, R33, R66 ;  /* 0x000000213a427223 */ /* 0x000fe40000000042 */
[-C--:B------:R-:W-:Y:S01]  /*2300*/  FFMA R56, R56, R41.reuse, R40 ;  /* 0x0000002938387223 */ /* 0x080fe20000000028 */
[----:B------:R-:W-:Y:S01]  /*2310*/  LDS R33, [R11.X4+0x24c0] ;  /* 0x0024c0000b217984 */ /* 0x000fe20000004800 */
[----:B------:R-:W-:Y:S02]  /*2320*/  FFMA R37, R19, R42, R20 ;  /* 0x0000002a13257223 */ /* 0x000fe40000000014 */
[-C--:B------:R-:W-:Y:S01]  /*2330*/  FFMA R18, R18, R41.reuse, R24 ;  /* 0x0000002912127223 */ /* 0x080fe20000000018 */
[----:B------:R-:W0:Y:S01]  /*2340*/  LDS R40, [R11.X4+0x2220] ;  /* 0x002220000b287984 */ /* 0x000e220000004800 */
[----:B------:R-:W-:-:S02]  /*2350*/  FFMA R16, R16, R41, R23 ;  /* 0x0000002910107223 */ /* 0x000fc40000000017 */
[----:B------:R-:W-:Y:S01]  /*2360*/  FFMA R58, R58, R41, R21 ;  /* 0x000000293a3a7223 */ /* 0x000fe20000000015 */
[----:B------:R-:W-:Y:S01]  /*2370*/  LDS.128 R24, [R4+0x6230] ;  /* 0x0062300004187984 */ /* 0x000fe20000000c00 */
[-C--:B------:R-:W-:Y:S02]  /*2380*/  FFMA R54, R19, R30.reuse, R54 ;  /* 0x0000001e13367223 */ /* 0x080fe40000000036 */
[-C--:B-1----:R-:W-:Y:S01]  /*2390*/  FFMA R61, R57, R30.reuse, R61 ;  /* 0x0000001e393d7223 */ /* 0x082fe2000000003d */
[----:B------:R-:W-:Y:S01]  /*23a0*/  LDS.128 R20, [R4+0x6330] ;  /* 0x0063300004147984 */ /* 0x000fe20000000c00 */
[-C--:B--2---:R-:W-:Y:S02]  /*23b0*/  FFMA R45, R17, R30.reuse, R45 ;  /* 0x0000001e112d7223 */ /* 0x084fe4000000002d */
[C---:B------:R-:W-:Y:S01]  /*23c0*/  FFMA R47, R55.reuse, R30, R47 ;  /* 0x0000001e372f7223 */ /* 0x040fe2000000002f */
[----:B------:R-:W1:Y:S01]  /*23d0*/  LDS R41, [R11.X4+0x2530] ;  /* 0x002530000b297984 */ /* 0x000e620000004800 */
[----:B------:R-:W-:-:S02]  /*23e0*/  FFMA R28, R55, R34, R28 ;  /* 0x00000022371c7223 */ /* 0x000fc4000000001c */
[----:B------:R-:W-:Y:S02]  /*23f0*/  FFMA R71, R55, R38, R71 ;  /* 0x0000002637477223 */ /* 0x000fe40000000047 */
[C---:B------:R-:W-:Y:S02]  /*2400*/  FFMA R53, R49.reuse, R30, R53 ;  /* 0x0000001e31357223 */ /* 0x040fe40000000035 */
[C---:B------:R-:W-:Y:S02]  /*2410*/  FFMA R76, R49.reuse, R34, R76 ;  /* 0x00000022314c7223 */ /* 0x040fe4000000004c */
[----:B------:R-:W-:Y:S02]  /*2420*/  FFMA R74, R49, R38, R74 ;  /* 0x00000026314a7223 */ /* 0x000fe4000000004a */
[-C--:B---3--:R-:W-:Y:S02]  /*2430*/  FFMA R68, R15, R30.reuse, R68 ;  /* 0x0000001e0f447223 */ /* 0x088fe40000000044 */
[----:B----4-:R-:W-:-:S02]  /*2440*/  FFMA R59, R13, R30, R59 ;  /* 0x0000001e0d3b7223 */ /* 0x010fc4000000003b */
[C---:B------:R-:W-:Y:S02]  /*2450*/  FFMA R60, R57.reuse, R34, R60 ;  /* 0x00000022393c7223 */ /* 0x040fe4000000003c */
[----:B------:R-:W-:Y:S02]  /*2460*/  FFMA R67, R57, R38, R67 ;  /* 0x0000002639437223 */ /* 0x000fe40000000043 */
[-C--:B------:R-:W-:Y:S02]  /*2470*/  FFMA R55, R55, R42.reuse, R14 ;  /* 0x0000002a37377223 */ /* 0x080fe4000000000e */
[----:B------:R-:W-:Y:S02]  /*2480*/  FFMA R49, R49, R42, R12 ;  /* 0x0000002a31317223 */ /* 0x000fe4000000000c */
[C---:B------:R-:W-:Y:S02]  /*2490*/  FFMA R66, R15.reuse, R34, R66 ;  /* 0x000000220f427223 */ /* 0x040fe40000000042 */
[----:B------:R-:W-:-:S02]  /*24a0*/  FFMA R46, R15, R38, R46 ;  /* 0x000000260f2e7223 */ /* 0x000fc4000000002e */
[----:B------:R-:W-:Y:S02]  /*24b0*/  FFMA R58, R15, R42, R58 ;  /* 0x0000002a0f3a7223 */ /* 0x000fe4000000003a */
[C---:B------:R-:W-:Y:S02]  /*24c0*/  FFMA R50, R13.reuse, R34, R50 ;  /* 0x000000220d327223 */ /* 0x040fe40000000032 */
[C---:B------:R-:W-:Y:S02]  /*24d0*/  FFMA R70, R13.reuse, R38, R70 ;  /* 0x000000260d467223 */ /* 0x040fe40000000046 */
[----:B------:R-:W-:Y:S02]  /*24e0*/  FFMA R56, R13, R42, R56 ;  /* 0x0000002a0d387223 */ /* 0x000fe40000000038 */
[----:B------:R-:W-:Y:S01]  /*24f0*/  FFMA R30, R72, R43, R37 ;  /* 0x0000002b481e7223 */ /* 0x000fe20000000025 */
[----:B------:R-:W2:Y:S01]  /*2500*/  LDS.128 R12, [R4+0x62b0] ;  /* 0x0062b000040c7984 */ /* 0x000ea20000000c00 */
[----:B------:R-:W-:-:S02]  /*2510*/  FFMA R51, R19, R34, R51 ;  /* 0x0000002213337223 */ /* 0x000fc40000000033 */
[----:B------:R-:W-:Y:S01]  /*2520*/  FFMA R69, R19, R38, R69 ;  /* 0x0000002613457223 */ /* 0x000fe20000000045 */
[----:B------:R-:W3:Y:S01]  /*2530*/  LDS R37, [R11.X4+0x25a0] ;  /* 0x0025a0000b257984 */ /* 0x000ee20000004800 */
[----:B------:R-:W-:Y:S02]  /*2540*/  FFMA R57, R57, R42, R18 ;  /* 0x0000002a39397223 */ /* 0x000fe40000000012 */
[C---:B------:R-:W-:Y:S02]  /*2550*/  FFMA R52, R17.reuse, R34, R52 ;  /* 0x0000002211347223 */ /* 0x040fe40000000034 */
[C---:B------:R-:W-:Y:S01]  /*2560*/  FFMA R65, R17.reuse, R38, R65 ;  /* 0x0000002611417223 */ /* 0x040fe20000000041 */
[----:B------:R-:W-:Y:S01]  /*2570*/  LDS R34, [R11.X4+0x27d0] ;  /* 0x0027d0000b227984 */ /* 0x000fe20000004800 */
[----:B------:R-:W-:-:S03]  /*2580*/  FFMA R29, R17, R42, R16 ;  /* 0x0000002a111d7223 */ /* 0x000fc60000000010 */
[----:B------:R-:W4:Y:S01]  /*2590*/  LDS.128 R16, [R4+0x63b0] ;  /* 0x0063b00004107984 */ /* 0x000f220000000c00 */
[C---:B0-----:R-:W-:Y:S02]  /*25a0*/  FFMA R61, R40.reuse, R31, R61 ;  /* 0x0000001f283d7223 */ /* 0x041fe4000000003d */
[C---:B------:R-:W-:Y:S02]  /*25b0*/  FFMA R60, R40.reuse, R35, R60 ;  /* 0x00000023283c7223 */ /* 0x040fe4000000003c */
[----:B------:R-:W-:Y:S02]  /*25c0*/  FFMA R67, R40, R39, R67 ;  /* 0x0000002728437223 */ /* 0x000fe40000000043 */
[----:B------:R-:W-:Y:S02]  /*25d0*/  FFMA R38, R64, R43, R29 ;  /* 0x0000002b40267223 */ /* 0x000fe4000000001d */
[C---:B------:R-:W-:Y:S01]  /*25e0*/  FFMA R47, R48.reuse, R31, R47 ;  /* 0x0000001f302f7223 */ /* 0x040fe2000000002f */
[----:B------:R-:W0:Y:S01]  /*25f0*/  LDS R29, [R11.X4+0x2680] ;  /* 0x002680000b1d7984 */ /* 0x000e220000004800 */
[----:B------:R-:W-:-:S02]  /*2600*/  FFMA R28, R48, R35, R28 ;  /* 0x00000023301c7223 */ /* 0x000fc4000000001c */
[----:B------:R-:W-:Y:S02]  /*2610*/  FFMA R71, R48, R39, R71 ;  /* 0x0000002730477223 */ /* 0x000fe40000000047 */
[----:B------:R-:W-:Y:S02]  /*2620*/  FFMA R54, R72, R31, R54 ;  /* 0x0000001f48367223 */ /* 0x000fe40000000036 */
[----:B------:R-:W-:Y:S02]  /*2630*/  FFMA R40, R40, R43, R57 ;  /* 0x0000002b28287223 */ /* 0x000fe40000000039 */
[C---:B------:R-:W-:Y:S01]  /*2640*/  FFMA R45, R64.reuse, R31, R45 ;  /* 0x0000001f402d7223 */ /* 0x040fe2000000002d */
[----:B------:R-:W5:Y:S01]  /*2650*/  LDS R57, [R11.X4+0x2610] ;  /* 0x002610000b397984 */ /* 0x000f620000004800 */
[C---:B------:R-:W-:Y:S02]  /*2660*/  FFMA R52, R64.reuse, R35, R52 ;  /* 0x0000002340347223 */ /* 0x040fe40000000034 */
[----:B------:R-:W-:-:S02]  /*2670*/  FFMA R65, R64, R39, R65 ;  /* 0x0000002740417223 */ /* 0x000fc40000000041 */
[-C--:B------:R-:W-:Y:S01]  /*2680*/  FFMA R48, R48, R43.reuse, R55 ;  /* 0x0000002b30307223 */ /* 0x080fe20000000037 */
[----:B------:R-:W-:Y:S01]  /*2690*/  LDS R64, [R11.X4+0x2e60] ;  /* 0x002e60000b407984 */ /* 0x000fe20000004800 */
[----:B------:R-:W-:-:S03]  /*26a0*/  FFMA R42, R62, R43, R49 ;  /* 0x0000002b3e2a7223 */ /* 0x000fc60000000031 */
[----:B------:R-:W0:Y:S01]  /*26b0*/  LDS R55, [R11.X4+0x26f0] ;  /* 0x0026f0000b377984 */ /* 0x000e220000004800 */
[-C--:B------:R-:W-:Y:S02]  /*26c0*/  FFMA R69, R72, R39.reuse, R69 ;  /* 0x0000002748457223 */ /* 0x080fe40000000045 */
[-C--:B------:R-:W-:Y:S01]  /*26d0*/  FFMA R74, R62, R39.reuse, R74 ;  /* 0x000000273e4a7223 */ /* 0x080fe2000000004a */
[----:B------:R-:W0:Y:S01]  /*26e0*/  LDS R49, [R11.X4+0x2760] ;  /* 0x002760000b317984 */ /* 0x000e220000004800 */
[-C--:B------:R-:W-:Y:S02]  /*26f0*/  FFMA R46, R36, R39.reuse, R46 ;  /* 0x00000027242e7223 */ /* 0x080fe4000000002e */
[----:B------:R-:W-:Y:S02]  /*2700*/  FFMA R70, R32, R39, R70 ;  /* 0x0000002720467223 */ /* 0x000fe40000000046 */
[-C--:B------:R-:W-:Y:S02]  /*2710*/  FFMA R51, R72, R35.reuse, R51 ;  /* 0x0000002348337223 */ /* 0x080fe40000000033 */
[-C--:B------:R-:W-:Y:S01]  /*2720*/  FFMA R76, R62, R35.reuse, R76 ;  /* 0x000000233e4c7223 */ /* 0x080fe2000000004c */
[----:B------:R-:W-:Y:S01]  /*2730*/  LDS R72, [R11.X4+0x4f30] ;  /* 0x004f30000b487984 */ /* 0x000fe20000004800 */
[----:B------:R-:W-:-:S02]  /*2740*/  FFMA R66, R36, R35, R66 ;  /* 0x0000002324427223 */ /* 0x000fc40000000042 */
[----:B------:R-:W-:Y:S02]  /*2750*/  FFMA R50, R32, R35, R50 ;  /* 0x0000002320327223 */ /* 0x000fe40000000032 */
[C---:B-1----:R-:W-:Y:S02]  /*2760*/  FFMA R61, R24.reuse, R41, R61 ;  /* 0x00000029183d7223 */ /* 0x042fe4000000003d */
[C---:B--2---:R-:W-:Y:S02]  /*2770*/  FFMA R60, R41.reuse, R12, R60 ;  /* 0x0000000c293c7223 */ /* 0x044fe4000000003c */
[----:B------:R-:W-:Y:S02]  /*2780*/  FFMA R67, R41, R20, R67 ;  /* 0x0000001429437223 */ /* 0x000fe40000000043 */
[----:B---3--:R-:W-:Y:S02]  /*2790*/  FFMA R45, R24, R37, R45 ;  /* 0x00000025182d7223 */ /* 0x008fe4000000002d */
[----:B------:R-:W-:-:S02]  /*27a0*/  FFMA R39, R37, R12, R52 ;  /* 0x0000000c25277223 */ /* 0x000fc40000000034 */
[----:B------:R-:W-:Y:S01]  /*27b0*/  FFMA R65, R37, R20, R65 ;  /* 0x0000001425417223 */ /* 0x000fe20000000041 */
[----:B------:R-:W-:Y:S01]  /*27c0*/  LDS R52, [R11.X4+0x2f40] ;  /* 0x002f40000b347984 */ /* 0x000fe20000004800 */
[----:B------:R-:W-:Y:S02]  /*27d0*/  FFMA R35, R24, R33, R54 ;  /* 0x0000002118237223 */ /* 0x000fe40000000036 */
[-C--:B----4-:R-:W-:Y:S01]  /*27e0*/  FFMA R41, R41, R16.reuse, R40 ;  /* 0x0000001029297223 */ /* 0x090fe20000000028 */
[----:B------:R-:W-:Y:S01]  /*27f0*/  LDS R54, [R11.X4+0x2a70] ;  /* 0x002a70000b367984 */ /* 0x000fe20000004800 */
[----:B------:R-:W-:-:S03]  /*2800*/  FFMA R37, R37, R16, R38 ;  /* 0x0000001025257223 */ /* 0x000fc60000000026 */
[----:B------:R-:W1:Y:S04]  /*2810*/  LDS R40, [R11.X4+0x2920] ;  /* 0x002920000b287984 */ /* 0x000e680000004800 */
[----:B------:R-:W2:Y:S01]  /*2820*/  LDS R38, [R11.X4+0x2990] ;  /* 0x002990000b267984 */ /* 0x000ea20000004800 */
[-C--:B------:R-:W-:Y:S02]  /*2830*/  FFMA R53, R62, R31.reuse, R53 ;  /* 0x0000001f3e357223 */ /* 0x080fe40000000035 */
[C---:B------:R-:W-:Y:S01]  /*2840*/  FFMA R68, R36.reuse, R31, R68 ;  /* 0x0000001f24447223 */ /* 0x040fe20000000044 */
[----:B------:R-:W-:Y:S01]  /*2850*/  LDS R62, [R11.X4+0x2ed0] ;  /* 0x002ed0000b3e7984 */ /* 0x000fe20000004800 */
[----:B------:R-:W-:Y:S02]  /*2860*/  FFMA R36, R36, R43, R58 ;  /* 0x0000002b24247223 */ /* 0x000fe4000000003a */
[----:B------:R-:W-:-:S02]  /*2870*/  FFMA R58, R32, R31, R59 ;  /* 0x0000001f203a7223 */ /* 0x000fc4000000003b */
[----:B------:R-:W-:Y:S01]  /*2880*/  FFMA R43, R32, R43, R56 ;  /* 0x0000002b202b7223 */ /* 0x000fe20000000038 */
[----:B------:R-:W-:Y:S01]  /*2890*/  LDS R59, [R11.X4+0x2ae0] ;  /* 0x002ae0000b3b7984 */ /* 0x000fe20000004800 */
[C---:B------:R-:W-:Y:S02]  /*28a0*/  FFMA R51, R33.reuse, R12, R51 ;  /* 0x0000000c21337223 */ /* 0x040fe40000000033 */
[----:B------:R-:W-:Y:S01]  /*28b0*/  FFMA R69, R33, R20, R69 ;  /* 0x0000001421457223 */ /* 0x000fe20000000045 */
[----:B------:R-:W3:Y:S01]  /*28c0*/  LDS R32, [R11.X4+0x2840] ;  /* 0x002840000b207984 */ /* 0x000ee20000004800 */
[----:B0-----:R-:W-:Y:S02]  /*28d0*/  FFMA R53, R24, R29, R53 ;  /* 0x0000001d18357223 */ /* 0x001fe40000000035 */
[C---:B------:R-:W-:Y:S01]  /*28e0*/  FFMA R76, R29.reuse, R12, R76 ;  /* 0x0000000c1d4c7223 */ /* 0x040fe2000000004c */
[----:B------:R-:W-:Y:S01]  /*28f0*/  LDS R56, [R11.X4+0x2a00] ;  /* 0x002a00000b387984 */ /* 0x000fe20000004800 */
[----:B------:R-:W-:-:S02]  /*2900*/  FFMA R74, R29, R20, R74 ;  /* 0x000000141d4a7223 */ /* 0x000fc4000000004a */
[-C--:B------:R-:W-:Y:S02]  /*2910*/  FFMA R33, R33, R16.reuse, R30 ;  /* 0x0000001021217223 */ /* 0x080fe4000000001e */
[-C--:B-----5:R-:W-:Y:S01]  /*2920*/  FFMA R31, R57, R16.reuse, R48 ;  /* 0x00000010391f7223 */ /* 0x0a0fe20000000030 */
[----:B------:R-:W0:Y:S01]  /*2930*/  LDS R30, [R11.X4+0x28b0] ;  /* 0x0028b0000b1e7984 */ /* 0x000e220000004800 */
[-C--:B------:R-:W-:Y:S02]  /*2940*/  FFMA R29, R29, R16.reuse, R42 ;  /* 0x000000101d1d7223 */ /* 0x080fe4000000002a */
[----:B------:R-:W-:Y:S01]  /*2950*/  FFMA R36, R55, R16, R36 ;  /* 0x0000001037247223 */ /* 0x000fe20000000024 */
[----:B------:R-:W-:Y:S01]  /*2960*/  LDS R48, [R11.X4+0x3090] ;  /* 0x003090000b307984 */ /* 0x000fe20000004800 */
[----:B------:R-:W-:Y:S02]  /*2970*/  FFMA R58, R24, R49, R58 ;  /* 0x00000031183a7223 */ /* 0x000fe4000000003a */
[----:B------:R-:W-:-:S02]  /*2980*/  FFMA R50, R49, R12, R50 ;  /* 0x0000000c31327223 */ /* 0x000fc40000000032 */
[C---:B------:R-:W-:Y:S02]  /*2990*/  FFMA R70, R49.reuse, R20, R70 ;  /* 0x0000001431467223 */ /* 0x040fe40000000046 */
[----:B------:R-:W-:Y:S02]  /*29a0*/  FFMA R16, R49, R16, R43 ;  /* 0x0000001031107223 */ /* 0x000fe4000000002b */
[----:B------:R-:W4:Y:S01]  /*29b0*/  LDS R49, [R11.X4+0x2ca0] ;  /* 0x002ca0000b317984 */ /* 0x000f220000004800 */
[C---:B------:R-:W-:Y:S02]  /*29c0*/  FFMA R68, R24.reuse, R55, R68 ;  /* 0x0000003718447223 */ /* 0x040fe40000000044 */
[C---:B------:R-:W-:Y:S02]  /*29d0*/  FFMA R66, R55.reuse, R12, R66 ;  /* 0x0000000c37427223 */ /* 0x040fe40000000042 */
[----:B------:R-:W-:Y:S02]  /*29e0*/  FFMA R46, R55, R20, R46 ;  /* 0x00000014372e7223 */ /* 0x000fe4000000002e */
[----:B------:R-:W-:Y:S01]  /*29f0*/  FFMA R47, R24, R57, R47 ;  /* 0x00000039182f7223 */ /* 0x000fe2000000002f */
[----:B------:R-:W5:Y:S01]  /*2a00*/  LDS R55, [R11.X4+0x2c30] ;  /* 0x002c30000b377984 */ /* 0x000f620000004800 */
[----:B------:R-:W-:-:S02]  /*2a10*/  FFMA R28, R57, R12, R28 ;  /* 0x0000000c391c7223 */ /* 0x000fc4000000001c */
[----:B------:R-:W-:Y:S02]  /*2a20*/  FFMA R71, R57, R20, R71 ;  /* 0x0000001439477223 */ /* 0x000fe40000000047 */
[C---:B------:R-:W-:Y:S01]  /*2a30*/  FFMA R35, R34.reuse, R25, R35 ;  /* 0x0000001922237223 */ /* 0x040fe20000000023 */
[----:B------:R-:W4:Y:S01]  /*2a40*/  LDS R57, [R11.X4+0x2b50] ;  /* 0x002b50000b397984 */ /* 0x000f220000004800 */
[C---:B------:R-:W-:Y:S02]  /*2a50*/  FFMA R51, R34.reuse, R13, R51 ;  /* 0x0000000d22337223 */ /* 0x040fe40000000033 */
[C---:B------:R-:W-:Y:S02]  /*2a60*/  FFMA R69, R34.reuse, R21, R69 ;  /* 0x0000001522457223 */ /* 0x040fe40000000045 */
[-C--:B------:R-:W-:Y:S02]  /*2a70*/  FFMA R34, R34, R17.reuse, R33 ;  /* 0x0000001122227223 */ /* 0x080fe40000000021 */
[-C--:B-1----:R-:W-:Y:S01]  /*2a80*/  FFMA R12, R40, R17.reuse, R31 ;  /* 0x00000011280c7223 */ /* 0x082fe2000000001f */
[----:B------:R-:W1:Y:S01]  /*2a90*/  LDS R33, [R11.X4+0x2bc0] ;  /* 0x002bc0000b217984 */ /* 0x000e620000004800 */
[----:B--2---:R-:W-:-:S02]  /*2aa0*/  FFMA R24, R38, R17, R29 ;  /* 0x0000001126187223 */ /* 0x004fc4000000001d */
[C---:B------:R-:W-:Y:S01]  /*2ab0*/  FFMA R58, R54.reuse, R25, R58 ;  /* 0x00000019363a7223 */ /* 0x040fe2000000003a */
[----:B------:R-:W2:Y:S01]  /*2ac0*/  LDS R31, [R11.X4+0x2d10] ;  /* 0x002d10000b1f7984 */ /* 0x000ea20000004800 */
[C---:B------:R-:W-:Y:S02]  /*2ad0*/  FFMA R50, R54.reuse, R13, R50 ;  /* 0x0000000d36327223 */ /* 0x040fe40000000032 */
[C---:B------:R-:W-:Y:S01]  /*2ae0*/  FFMA R70, R54.reuse, R21, R70 ;  /* 0x0000001536467223 */ /* 0x040fe20000000046 */
[----:B------:R-:W1:Y:S01]  /*2af0*/  LDS R29, [R11.X4+0x2d80] ;  /* 0x002d80000b1d7984 */ /* 0x000e620000004800 */
[----:B------:R-:W-:-:S03]  /*2b00*/  FFMA R54, R54, R17, R16 ;  /* 0x0000001136367223 */ /* 0x000fc60000000010 */
[----:B------:R-:W1:Y:S01]  /*2b10*/  LDS R16, [R11.X4+0x2df0] ;  /* 0x002df0000b107984 */ /* 0x000e620000004800 */
[C---:B------:R-:W-:Y:S02]  /*2b20*/  FFMA R53, R38.reuse, R25, R53 ;  /* 0x0000001926357223 */ /* 0x040fe40000000035 */
[C---:B------:R-:W-:Y:S02]  /*2b30*/  FFMA R76, R38.reuse, R13, R76 ;  /* 0x0000000d264c7223 */ /* 0x040fe4000000004c */
[----:B------:R-:W-:Y:S02]  /*2b40*/  FFMA R74, R38, R21, R74 ;  /* 0x00000015264a7223 */ /* 0x000fe4000000004a */
[C---:B------:R-:W-:Y:S02]  /*2b50*/  FFMA R47, R40.reuse, R25, R47 ;  /* 0x00000019282f7223 */ /* 0x040fe4000000002f */
[C---:B------:R-:W-:Y:S02]  /*2b60*/  FFMA R28, R40.reuse, R13, R28 ;  /* 0x0000000d281c7223 */ /* 0x040fe4000000001c */
[----:B------:R-:W-:-:S02]  /*2b70*/  FFMA R71, R40, R21, R71 ;  /* 0x0000001528477223 */ /* 0x000fc40000000047 */
[C---:B---3--:R-:W-:Y:S02]  /*2b80*/  FFMA R61, R32.reuse, R25, R61 ;  /* 0x00000019203d7223 */ /* 0x048fe4000000003d */
[C---:B------:R-:W-:Y:S02]  /*2b90*/  FFMA R60, R32.reuse, R13, R60 ;  /* 0x0000000d203c7223 */ /* 0x040fe4000000003c */
[----:B------:R-:W-:Y:S02]  /*2ba0*/  FFMA R67, R32, R21, R67 ;  /* 0x0000001520437223 */ /* 0x000fe40000000043 */
[C---:B0-----:R-:W-:Y:S02]  /*2bb0*/  FFMA R45, R30.reuse, R25, R45 ;  /* 0x000000191e2d7223 */ /* 0x041fe4000000002d */
[C---:B------:R-:W-:Y:S02]  /*2bc0*/  FFMA R20, R30.reuse, R13, R39 ;  /* 0x0000000d1e147223 */ /* 0x040fe40000000027 */
[----:B------:R-:W-:-:S02]  /*2bd0*/  FFMA R65, R30, R21, R65 ;  /* 0x000000151e417223 */ /* 0x000fc40000000041 */
[C---:B------:R-:W-:Y:S02]  /*2be0*/  FFMA R68, R56.reuse, R25, R68 ;  /* 0x0000001938447223 */ /* 0x040fe40000000044 */
[C---:B------:R-:W-:Y:S02]  /*2bf0*/  FFMA R66, R56.reuse, R13, R66 ;  /* 0x0000000d38427223 */ /* 0x040fe40000000042 */
[----:B------:R-:W-:Y:S02]  /*2c00*/  FFMA R46, R56, R21, R46 ;  /* 0x00000015382e7223 */ /* 0x000fe4000000002e */
[-C--:B------:R-:W-:Y:S02]  /*2c10*/  FFMA R32, R32, R17.reuse, R41 ;  /* 0x0000001120207223 */ /* 0x080fe40000000029 */
[-C--:B------:R-:W-:Y:S01]  /*2c20*/  FFMA R30, R30, R17.reuse, R37 ;  /* 0x000000111e1e7223 */ /* 0x080fe20000000025 */
[----:B------:R-:W-:Y:S01]  /*2c30*/  LDS.128 R40, [R4+0x6240] ;  /* 0x0062400004287984 */ /* 0x000fe20000000c00 */
[----:B------:R-:W-:-:S02]  /*2c40*/  FFMA R56, R56, R17, R36 ;  /* 0x0000001138387223 */ /* 0x000fc40000000024 */
[-C--:B------:R-:W-:Y:S01]  /*2c50*/  FFMA R21, R59, R26.reuse, R35 ;  /* 0x0000001a3b157223 */ /* 0x080fe20000000023 */
[----:B------:R-:W-:Y:S01]  /*2c60*/  LDS R17, [R11.X4+0x3100] ;  /* 0x003100000b117984 */ /* 0x000fe20000004800 */
[C---:B----4-:R-:W-:Y:S02]  /*2c70*/  FFMA R53, R49.reuse, R26, R53 ;  /* 0x0000001a31357223 */ /* 0x050fe40000000035 */
[C---:B------:R-:W-:Y:S01]  /*2c80*/  FFMA R76, R49.reuse, R14, R76 ;  /* 0x0000000e314c7223 */ /* 0x040fe2000000004c */
[----:B------:R-:W-:Y:S01]  /*2c90*/  LDS.128 R36, [R4+0x6340] ;  /* 0x0063400004247984 */ /* 0x000fe20000000c00 */
[C---:B------:R-:W-:Y:S02]  /*2ca0*/  FFMA R74, R49.reuse, R22, R74 ;  /* 0x00000016314a7223 */ /* 0x040fe4000000004a */
[----:B------:R-:W-:Y:S02]  /*2cb0*/  FFMA R49, R49, R18, R24 ;  /* 0x0000001231317223 */ /* 0x000fe40000000018 */
[C---:B-----5:R-:W-:Y:S01]  /*2cc0*/  FFMA R47, R55.reuse, R26, R47 ;  /* 0x0000001a372f7223 */ /* 0x060fe2000000002f */
[----:B------:R-:W0:Y:S01]  /*2cd0*/  LDS R24, [R11.X4+0x3020] ;  /* 0x003020000b187984 */ /* 0x000e220000004800 */
[----:B------:R-:W-:-:S02]  /*2ce0*/  FFMA R25, R55, R14, R28 ;  /* 0x0000000e37197223 */ /* 0x000fc4000000001c */
[----:B------:R-:W-:Y:S02]  /*2cf0*/  FFMA R71, R55, R22, R71 ;  /* 0x0000001637477223 */ /* 0x000fe40000000047 */
[C---:B------:R-:W-:Y:S02]  /*2d00*/  FFMA R51, R59.reuse, R14, R51 ;  /* 0x0000000e3b337223 */ /* 0x040fe40000000033 */
[----:B------:R-:W-:Y:S02]  /*2d10*/  FFMA R69, R59, R22, R69 ;  /* 0x000000163b457223 */ /* 0x000fe40000000045 */
[C---:B------:R-:W-:Y:S02]  /*2d20*/  FFMA R61, R57.reuse, R26, R61 ;  /* 0x0000001a393d7223 */ /* 0x040fe4000000003d */
[C---:B------:R-:W-:Y:S02]  /*2d30*/  FFMA R60, R57.reuse, R14, R60 ;  /* 0x0000000e393c7223 */ /* 0x040fe4000000003c */
[----:B------:R-:W-:-:S02]  /*2d40*/  FFMA R67, R57, R22, R67 ;  /* 0x0000001639437223 */ /* 0x000fc40000000043 */
[-C--:B------:R-:W-:Y:S02]  /*2d50*/  FFMA R55, R55, R18.reuse, R12 ;  /* 0x0000001237377223 */ /* 0x080fe4000000000c */
[-C--:B------:R-:W-:Y:S01]  /*2d60*/  FFMA R59, R59, R18.reuse, R34 ;  /* 0x000000123b3b7223 */ /* 0x080fe20000000022 */
[----:B------:R-:W3:Y:S01]  /*2d70*/  LDS R12, [R11.X4+0x2fb0] ;  /* 0x002fb0000b0c7984 */ /* 0x000ee20000004800 */
[-C--:B------:R-:W-:Y:S02]  /*2d80*/  FFMA R57, R57, R18.reuse, R32 ;  /* 0x0000001239397223 */ /* 0x080fe40000000020 */
[-C--:B-1----:R-:W-:Y:S02]  /*2d90*/  FFMA R13, R33, R18.reuse, R30 ;  /* 0x00000012210d7223 */ /* 0x082fe4000000001e */
[-C--:B--2---:R-:W-:Y:S02]  /*2da0*/  FFMA R56, R31, R18.reuse, R56 ;  /* 0x000000121f387223 */ /* 0x084fe40000000038 */
[----:B------:R-:W-:-:S02]  /*2db0*/  FFMA R54, R29, R18, R54 ;  /* 0x000000121d367223 */ /* 0x000fc40000000036 */
[C---:B------:R-:W-:Y:S02]  /*2dc0*/  FFMA R68, R31.reuse, R26, R68 ;  /* 0x0000001a1f447223 */ /* 0x040fe40000000044 */
[C---:B------:R-:W-:Y:S02]  /*2dd0*/  FFMA R66, R31.reuse, R14, R66 ;  /* 0x0000000e1f427223 */ /* 0x040fe40000000042 */
[----:B------:R-:W-:Y:S02]  /*2de0*/  FFMA R46, R31, R22, R46 ;  /* 0x000000161f2e7223 */ /* 0x000fe4000000002e */
[C---:B------:R-:W-:Y:S02]  /*2df0*/  FFMA R58, R29.reuse, R26, R58 ;  /* 0x0000001a1d3a7223 */ /* 0x040fe4000000003a */
[C---:B------:R-:W-:Y:S02]  /*2e00*/  FFMA R50, R29.reuse, R14, R50 ;  /* 0x0000000e1d327223 */ /* 0x040fe40000000032 */
[----:B------:R-:W-:-:S02]  /*2e10*/  FFMA R70, R29, R22, R70 ;  /* 0x000000161d467223 */ /* 0x000fc40000000046 */
[----:B------:R-:W-:Y:S01]  /*2e20*/  FFMA R18, R16, R27, R21 ;  /* 0x0000001b10127223 */ /* 0x000fe20000000015 */
[----:B------:R-:W1:Y:S01]  /*2e30*/  LDS.128 R28, [R4+0x62c0] ;  /* 0x0062c000041c7984 */ /* 0x000e620000000c00 */
[C---:B------:R-:W-:Y:S02]  /*2e40*/  FFMA R45, R33.reuse, R26, R45 ;  /* 0x0000001a212d7223 */ /* 0x040fe4000000002d */
[C---:B------:R-:W-:Y:S01]  /*2e50*/  FFMA R20, R33.reuse, R14, R20 ;  /* 0x0000000e21147223 */ /* 0x040fe20000000014 */
[----:B------:R-:W2:Y:S01]  /*2e60*/  LDS R21, [R11.X4+0x3170] ;  /* 0x003170000b157984 */ /* 0x000ea20000004800 */
[----:B------:R-:W-:-:S03]  /*2e70*/  FFMA R65, R33, R22, R65 ;  /* 0x0000001621417223 */ /* 0x000fc60000000041 */
[----:B------:R-:W4:Y:S01]  /*2e80*/  LDS.128 R32, [R4+0x63c0] ;  /* 0x0063c00004207984 */ /* 0x000f220000000c00 */
[C---:B------:R-:W-:Y:S02]  /*2e90*/  FFMA R51, R16.reuse, R15, R51 ;  /* 0x0000000f10337223 */ /* 0x040fe40000000033 */
[----:B------:R-:W-:Y:S01]  /*2ea0*/  FFMA R69, R16, R23, R69 ;  /* 0x0000001710457223 */ /* 0x000fe20000000045 */
[----:B------:R-:W-:Y:S01]  /*2eb0*/  LDS R22, [R11.X4+0x3410] ;  /* 0x003410000b167984 */ /* 0x000fe20000004800 */
[-C--:B------:R-:W-:Y:S02]  /*2ec0*/  FFMA R26, R62, R19.reuse, R13 ;  /* 0x000000133e1a7223 */ /* 0x080fe4000000000d */
[----:B------:R-:W-:Y:S01]  /*2ed0*/  FFMA R16, R16, R19, R59 ;  /* 0x0000001310107223 */ /* 0x000fe2000000003b */
[----:B------:R-:W5:Y:S01]  /*2ee0*/  LDS R13, [R11.X4+0x32c0] ;  /* 0x0032c0000b0d7984 */ /* 0x000f620000004800 */
[C---:B------:R-:W-:Y:S02]  /*2ef0*/  FFMA R61, R64.reuse, R27, R61 ;  /* 0x0000001b403d7223 */ /* 0x040fe4000000003d */
[C---:B------:R-:W-:Y:S01]  /*2f00*/  FFMA R60, R64.reuse, R15, R60 ;  /* 0x0000000f403c7223 */ /* 0x040fe2000000003c */
[----:B------:R-:W-:Y:S01]  /*2f10*/  LDS R59, [R11.X4+0x31e0] ;  /* 0x0031e0000b3b7984 */ /* 0x000fe20000004800 */
[----:B------:R-:W-:-:S02]  /*2f20*/  FFMA R67, R64, R23, R67 ;  /* 0x0000001740437223 */ /* 0x000fc40000000043 */
[----:B------:R-:W-:Y:S02]  /*2f30*/  FFMA R14, R64, R19, R57 ;  /* 0x00000013400e7223 */ /* 0x000fe40000000039 */
[C---:B0-----:R-:W-:Y:S01]  /*2f40*/  FFMA R68, R24.reuse, R27, R68 ;  /* 0x0000001b18447223 */ /* 0x041fe20000000044 */
[----:B------:R-:W0:Y:S01]  /*2f50*/  LDS R57, [R11.X4+0x3250] ;  /* 0x003250000b397984 */ /* 0x000e220000004800 */
[C---:B------:R-:W-:Y:S02]  /*2f60*/  FFMA R66, R24.reuse, R15, R66 ;  /* 0x0000000f18427223 */ /* 0x040fe40000000042 */
[C---:B------:R-:W-:Y:S01]  /*2f70*/  FFMA R46, R24.reuse, R23, R46 ;  /* 0x00000017182e7223 */ /* 0x040fe2000000002e */
[----:B------:R-:W-:Y:S01]  /*2f80*/  LDS R64, [R11.X4+0x3aa0] ;  /* 0x003aa0000b407984 */ /* 0x000fe20000004800 */
[----:B------:R-:W-:Y:S02]  /*2f90*/  FFMA R24, R24, R19, R56 ;  /* 0x0000001318187223 */ /* 0x000fe40000000038 */
[----:B------:R-:W-:-:S02]  /*2fa0*/  FFMA R45, R62, R27, R45 ;  /* 0x0000001b3e2d7223 */ /* 0x000fc4000000002d */
[C---:B------:R-:W-:Y:S02]  /*2fb0*/  FFMA R47, R52.reuse, R27, R47 ;  /* 0x0000001b342f7223 */ /* 0x040fe4000000002f */
[C---:B------:R-:W-:Y:S02]  /*2fc0*/  FFMA R25, R52.reuse, R15, R25 ;  /* 0x0000000f34197223 */ /* 0x040fe40000000019 */
[----:B------:R-:W-:Y:S02]  /*2fd0*/  FFMA R71, R52, R23, R71 ;  /* 0x0000001734477223 */ /* 0x000fe40000000047 */
[C---:B---3--:R-:W-:Y:S02]  /*2fe0*/  FFMA R53, R12.reuse, R27, R53 ;  /* 0x0000001b0c357223 */ /* 0x048fe40000000035 */
[C---:B------:R-:W-:Y:S02]  /*2ff0*/  FFMA R76, R12.reuse, R15, R76 ;  /* 0x0000000f0c4c7223 */ /* 0x040fe4000000004c */
[----:B------:R-:W-:-:S02]  /*3000*/  FFMA R74, R12, R23, R74 ;  /* 0x000000170c4a7223 */ /* 0x000fc4000000004a */
[----:B------:R-:W-:Y:S02]  /*3010*/  FFMA R56, R48, R27, R58 ;  /* 0x0000001b30387223 */ /* 0x000fe4000000003a */
[-C--:B------:R-:W-:Y:S01]  /*3020*/  FFMA R52, R52, R19.reuse, R55 ;  /* 0x0000001334347223 */ /* 0x080fe20000000037 */
[----:B------:R-:W-:Y:S01]  /*3030*/  LDS R58, [R11.X4+0x3bf0] ;  /* 0x003bf0000b3a7984 */ /* 0x000fe20000004800 */
[-C--:B------:R-:W-:Y:S02]  /*3040*/  FFMA R12, R12, R19.reuse, R49 ;  /* 0x000000130c0c7223 */ /* 0x080fe40000000031 */
[----:B------:R-:W-:Y:S01]  /*3050*/  FFMA R27, R48, R19, R54 ;  /* 0x00000013301b7223 */ /* 0x000fe20000000036 */
[----:B------:R-:W3:Y:S01]  /*3060*/  LDS R55, [R11.X4+0x3330] ;  /* 0x003330000b377984 */ /* 0x000ee20000004800 */
[----:B------:R-:W-:Y:S02]  /*3070*/  FFMA R19, R40, R17, R18 ;  /* 0x0000001128137223 */ /* 0x000fe40000000012 */
[C---:B-1----:R-:W-:Y:S01]  /*3080*/  FFMA R51, R17.reuse, R28, R51 ;  /* 0x0000001c11337223 */ /* 0x042fe20000000033 */
[----:B------:R-:W1:Y:S01]  /*3090*/  LDS R49, [R11.X4+0x33a0] ;  /* 0x0033a0000b317984 */ /* 0x000e620000004800 */
[----:B------:R-:W-:-:S02]  /*30a0*/  FFMA R69, R17, R36, R69 ;  /* 0x0000002411457223 */ /* 0x000fc40000000045 */
[----:B--2---:R-:W-:Y:S01]  /*30b0*/  FFMA R61, R40, R21, R61 ;  /* 0x00000015283d7223 */ /* 0x004fe2000000003d */
[----:B------:R-:W-:Y:S01]  /*30c0*/  LDS R18, [R11.X4+0x34f0] ;  /* 0x0034f0000b127984 */ /* 0x000fe20000004800 */
[C---:B------:R-:W-:Y:S02]  /*30d0*/  FFMA R60, R21.reuse, R28, R60 ;  /* 0x0000001c153c7223 */ /* 0x040fe4000000003c */
[----:B------:R-:W-:Y:S01]  /*30e0*/  FFMA R67, R21, R36, R67 ;  /* 0x0000002415437223 */ /* 0x000fe20000000043 */
[----:B------:R-:W-:Y:S01]  /*30f0*/  LDS R54, [R11.X4+0x3c60] ;  /* 0x003c60000b367984 */ /* 0x000fe20000004800 */
[-C--:B----4-:R-:W-:Y:S02]  /*3100*/  FFMA R17, R17, R32.reuse, R16 ;  /* 0x0000002011117223 */ /* 0x090fe40000000010 */
[----:B------:R-:W-:Y:S01]  /*3110*/  FFMA R21, R21, R32, R14 ;  /* 0x0000002015157223 */ /* 0x000fe2000000000e */
[----:B------:R-:W2:Y:S01]  /*3120*/  LDS R16, [R11.X4+0x3560] ;  /* 0x003560000b107984 */ /* 0x000ea20000004800 */
[----:B------:R-:W-:-:S02]  /*3130*/  FFMA R50, R48, R15, R50 ;  /* 0x0000000f30327223 */ /* 0x000fc40000000032 */
[----:B------:R-:W-:Y:S01]  /*3140*/  FFMA R70, R48, R23, R70 ;  /* 0x0000001730467223 */ /* 0x000fe20000000046 */
[----:B------:R-:W4:Y:S04]  /*3150*/  LDS R14, [R11.X4+0x35d0] ;  /* 0x0035d0000b0e7984 */ /* 0x000f280000004800 */
[----:B------:R-:W2:Y:S01]  /*3160*/  LDS R48, [R11.X4+0x3480] ;  /* 0x003480000b307984 */ /* 0x000ea20000004800 */
[----:B------:R-:W-:Y:S02]  /*3170*/  FFMA R20, R62, R15, R20 ;  /* 0x0000000f3e147223 */ /* 0x000fe40000000014 */
[----:B-----5:R-:W-:Y:S02]  /*3180*/  FFMA R53, R40, R13, R53 ;  /* 0x0000000d28357223 */ /* 0x020fe40000000035 */
[----:B------:R-:W-:-:S02]  /*3190*/  FFMA R76, R13, R28, R76 ;  /* 0x0000001c0d4c7223 */ /* 0x000fc4000000004c */
[----:B------:R-:W-:Y:S02]  /*31a0*/  FFMA R74, R13, R36, R74 ;  /* 0x000000240d4a7223 */ /* 0x000fe4000000004a */
[----:B------:R-:W-:Y:S02]  /*31b0*/  FFMA R65, R62, R23, R65 ;  /* 0x000000173e417223 */ /* 0x000fe40000000041 */
[-C--:B0-----:R-:W-:Y:S01]  /*31c0*/  FFMA R15, R57, R32.reuse, R52 ;  /* 0x00000020390f7223 */ /* 0x081fe20000000034 */
[----:B------:R-:W-:Y:S01]  /*31d0*/  LDS R23, [R11.X4+0x3720] ;  /* 0x003720000b177984 */ /* 0x000fe20000004800 */
[----:B------:R-:W-:Y:S02]  /*31e0*/  FFMA R13, R13, R32, R12 ;  /* 0x000000200d0d7223 */ /* 0x000fe4000000000c */
[----:B------:R-:W-:Y:S01]  /*31f0*/  FFMA R47, R40, R57, R47 ;  /* 0x00000039282f7223 */ /* 0x000fe2000000002f */
[----:B------:R-:W0:Y:S01]  /*3200*/  LDS R52, [R11.X4+0x3640] ;  /* 0x003640000b347984 */ /* 0x000e220000004800 */
[----:B------:R-:W-:-:S02]  /*3210*/  FFMA R25, R57, R28, R25 ;  /* 0x0000001c39197223 */ /* 0x000fc40000000019 */
[----:B------:R-:W-:Y:S01]  /*3220*/  FFMA R71, R57, R36, R71 ;  /* 0x0000002439477223 */ /* 0x000fe20000000047 */
[----:B------:R-:W5:Y:S01]  /*3230*/  LDS R12, [R11.X4+0x36b0] ;  /* 0x0036b0000b0c7984 */ /* 0x000f620000004800 */
[C---:B------:R-:W-:Y:S02]  /*3240*/  FFMA R20, R59.reuse, R28, R20 ;  /* 0x0000001c3b147223 */ /* 0x040fe40000000014 */
[----:B------:R-:W-:Y:S01]  /*3250*/  FFMA R65, R59, R36, R65 ;  /* 0x000000243b417223 */ /* 0x000fe20000000041 */
[----:B------:R-:W-:Y:S01]  /*3260*/  LDS R62, [R11.X4+0x3b80] ;  /* 0x003b80000b3e7984 */ /* 0x000fe20000004800 */
[C---:B---3--:R-:W-:Y:S02]  /*3270*/  FFMA R66, R55.reuse, R28, R66 ;  /* 0x0000001c37427223 */ /* 0x048fe40000000042 */
[----:B------:R-:W-:Y:S01]  /*3280*/  FFMA R46, R55, R36, R46 ;  /* 0x00000024372e7223 */ /* 0x000fe2000000002e */
[----:B------:R-:W-:Y:S01]  /*3290*/  LDS R57, [R11.X4+0x3e90] ;  /* 0x003e90000b397984 */ /* 0x000fe20000004800 */
[----:B-1----:R-:W-:-:S02]  /*32a0*/  FFMA R50, R49, R28, R50 ;  /* 0x0000001c31327223 */ /* 0x002fc40000000032 */
[----:B------:R-:W-:Y:S02]  /*32b0*/  FFMA R70, R49, R36, R70 ;  /* 0x0000002431467223 */ /* 0x000fe40000000046 */
[-C--:B------:R-:W-:Y:S02]  /*32c0*/  FFMA R26, R59, R32.reuse, R26 ;  /* 0x000000203b1a7223 */ /* 0x080fe4000000001a */
[----:B------:R-:W-:Y:S02]  /*32d0*/  FFMA R24, R55, R32, R24 ;  /* 0x0000002037187223 */ /* 0x000fe40000000018 */
[C---:B------:R-:W-:Y:S02]  /*32e0*/  FFMA R36, R22.reuse, R41, R19 ;  /* 0x0000002916247223 */ /* 0x040fe40000000013 */
[C---:B------:R-:W-:Y:S01]  /*32f0*/  FFMA R51, R22.reuse, R29, R51 ;  /* 0x0000001d16337223 */ /* 0x040fe20000000033 */
[----:B------:R-:W-:Y:S01]  /*3300*/  LDS R19, [R11.X4+0x3800] ;  /* 0x003800000b137984 */ /* 0x000fe20000004800 */
[----:B------:R-:W-:-:S02]  /*3310*/  FFMA R69, R22, R37, R69 ;  /* 0x0000002516457223 */ /* 0x000fc40000000045 */
[C---:B--2---:R-:W-:Y:S02]  /*3320*/  FFMA R47, R16.reuse, R41, R47 ;  /* 0x00000029102f7223 */ /* 0x044fe4000000002f */
[C---:B------:R-:W-:Y:S02]  /*3330*/  FFMA R28, R16.reuse, R29, R25 ;  /* 0x0000001d101c7223 */ /* 0x040fe40000000019 */
[----:B------:R-:W-:Y:S02]  /*3340*/  FFMA R71, R16, R37, R71 ;  /* 0x0000002510477223 */ /* 0x000fe40000000047 */
[C---:B----4-:R-:W-:Y:S02]  /*3350*/  FFMA R53, R14.reuse, R41, R53 ;  /* 0x000000290e357223 */ /* 0x050fe40000000035 */
[C---:B------:R-:W-:Y:S02]  /*3360*/  FFMA R76, R14.reuse, R29, R76 ;  /* 0x0000001d0e4c7223 */ /* 0x040fe4000000004c */
[----:B------:R-:W-:-:S02]  /*3370*/  FFMA R74, R14, R37, R74 ;  /* 0x000000250e4a7223 */ /* 0x000fc4000000004a */
[C---:B------:R-:W-:Y:S02]  /*3380*/  FFMA R68, R40.reuse, R55, R68 ;  /* 0x0000003728447223 */ /* 0x040fe40000000044 */
[----:B------:R-:W-:Y:S01]  /*3390*/  FFMA R56, R40, R49, R56 ;  /* 0x0000003128387223 */ /* 0x000fe20000000038 */
[----:B------:R-:W-:Y:S01]  /*33a0*/  LDS R55, [R11.X4+0x38e0] ;  /* 0x0038e0000b377984 */ /* 0x000fe20000004800 */
[----:B------:R-:W-:Y:S02]  /*33b0*/  FFMA R32, R49, R32, R27 ;  /* 0x0000002031207223 */ /* 0x000fe4000000001b */
[----:B------:R-:W-:Y:S01]  /*33c0*/  FFMA R22, R22, R33, R17 ;  /* 0x0000002116167223 */ /* 0x000fe20000000011 */
[----:B------:R-:W1:Y:S01]  /*33d0*/  LDS R49, [R11.X4+0x3790] ;  /* 0x003790000b317984 */ /* 0x000e620000004800 */
[C---:B------:R-:W-:Y:S02]  /*33e0*/  FFMA R61, R48.reuse, R41, R61 ;  /* 0x00000029303d7223 */ /* 0x040fe4000000003d */
[C---:B------:R-:W-:Y:S01]  /*33f0*/  FFMA R60, R48.reuse, R29, R60 ;  /* 0x0000001d303c7223 */ /* 0x040fe2000000003c */
[----:B------:R-:W2:Y:S01]  /*3400*/  LDS R17, [R11.X4+0x3870] ;  /* 0x003870000b117984 */ /* 0x000ea20000004800 */
[----:B------:R-:W-:-:S02]  /*3410*/  FFMA R67, R48, R37, R67 ;  /* 0x0000002530437223 */ /* 0x000fc40000000043 */
[-C--:B------:R-:W-:Y:S02]  /*3420*/  FFMA R21, R48, R33.reuse, R21 ;  /* 0x0000002130157223 */ /* 0x080fe40000000015 */
[-C--:B------:R-:W-:Y:S01]  /*3430*/  FFMA R16, R16, R33.reuse, R15 ;  /* 0x0000002110107223 */ /* 0x080fe2000000000f */
[----:B------:R-:W-:Y:S01]  /*3440*/  LDS R48, [R11.X4+0x3a30] ;  /* 0x003a30000b307984 */ /* 0x000fe20000004800 */
[----:B------:R-:W-:-:S03]  /*3450*/  FFMA R14, R14, R33, R13 ;  /* 0x000000210e0e7223 */ /* 0x000fc6000000000d */
[----:B------:R-:W3:Y:S04]  /*3460*/  LDS R15, [R11.X4+0x3950] ;  /* 0x003950000b0f7984 */ /* 0x000ee80000004800 */
[----:B------:R-:W4:Y:S01]  /*3470*/  LDS R13, [R11.X4+0x39c0] ;  /* 0x0039c0000b0d7984 */ /* 0x000f220000004800 */
[----:B------:R-:W-:Y:S02]  /*3480*/  FFMA R45, R40, R59, R45 ;  /* 0x0000003b282d7223 */ /* 0x000fe4000000002d */
[C---:B------:R-:W-:Y:S01]  /*3490*/  FFMA R20, R18.reuse, R29, R20 ;  /* 0x0000001d12147223 */ /* 0x040fe20000000014 */
[----:B------:R-:W3:Y:S01]  /*34a0*/  LDS R40, [R11.X4+0x3b10] ;  /* 0x003b10000b287984 */ /* 0x000ee20000004800 */
[C---:B------:R-:W-:Y:S02]  /*34b0*/  FFMA R45, R18.reuse, R41, R45 ;  /* 0x00000029122d7223 */ /* 0x040fe4000000002d */
[----:B------:R-:W-:Y:S01]  /*34c0*/  FFMA R65, R18, R37, R65 ;  /* 0x0000002512417223 */ /* 0x000fe20000000041 */
[----:B------:R-:W-:Y:S01]  /*34d0*/  LDS R59, [R11.X4+0x3db0] ;  /* 0x003db0000b3b7984 */ /* 0x000fe20000004800 */
[----:B0-----:R-:W-:-:S02]  /*34e0*/  FFMA R68, R52, R41, R68 ;  /* 0x0000002934447223 */ /* 0x001fc40000000044 */
[C---:B------:R-:W-:Y:S02]  /*34f0*/  FFMA R66, R52.reuse, R29, R66 ;  /* 0x0000001d34427223 */ /* 0x040fe40000000042 */
[----:B------:R-:W-:Y:S02]  /*3500*/  FFMA R46, R52, R37, R46 ;  /* 0x00000025342e7223 */ /* 0x000fe4000000002e */
[C---:B-----5:R-:W-:Y:S02]  /*3510*/  FFMA R56, R12.reuse, R41, R56 ;  /* 0x000000290c387223 */ /* 0x060fe40000000038 */
[C---:B------:R-:W-:Y:S02]  /*3520*/  FFMA R50, R12.reuse, R29, R50 ;  /* 0x0000001d0c327223 */ /* 0x040fe40000000032 */
[----:B------:R-:W-:Y:S02]  /*3530*/  FFMA R70, R12, R37, R70 ;  /* 0x000000250c467223 */ /* 0x000fe40000000046 */
[----:B------:R-:W-:-:S02]  /*3540*/  FFMA R18, R18, R33, R26 ;  /* 0x0000002112127223 */ /* 0x000fc4000000001a */
[-C--:B------:R-:W-:Y:S02]  /*3550*/  FFMA R52, R52, R33.reuse, R24 ;  /* 0x0000002134347223 */ /* 0x080fe40000000018 */
[----:B------:R-:W-:Y:S01]  /*3560*/  FFMA R12, R12, R33, R32 ;  /* 0x000000210c0c7223 */ /* 0x000fe20000000020 */
[----:B------:R-:W-:Y:S01]  /*3570*/  LDS.128 R24, [R4+0x6250] ;  /* 0x0062500004187984 */ /* 0x000fe20000000c00 */
[C---:B------:R-:W-:Y:S02]  /*3580*/  FFMA R36, R23.reuse, R42, R36 ;  /* 0x0000002a17247223 */ /* 0x040fe40000000024 */
[C---:B------:R-:W-:Y:S01]  /*3590*/  FFMA R51, R23.reuse, R30, R51 ;  /* 0x0000001e17337223 */ /* 0x040fe20000000033 */
[----:B------:R-:W0:Y:S01]  /*35a0*/  LDS R32, [R11.X4+0x3cd0] ;  /* 0x003cd0000b207984 */ /* 0x000e220000004800 */
[C---:B------:R-:W-:Y:S02]  /*35b0*/  FFMA R69, R23.reuse, R38, R69 ;  /* 0x0000002617457223 */ /* 0x040fe40000000045 */
[----:B------:R-:W-:-:S02]  /*35c0*/  FFMA R33, R23, R34, R22 ;  /* 0x0000002217217223 */ /* 0x000fc40000000016 */
[C---:B-1----:R-:W-:Y:S02]  /*35d0*/  FFMA R61, R49.reuse, R42, R61 ;  /* 0x0000002a313d7223 */ /* 0x042fe4000000003d */
[C---:B------:R-:W-:Y:S02]  /*35e0*/  FFMA R60, R49.reuse, R30, R60 ;  /* 0x0000001e313c7223 */ /* 0x040fe4000000003c */
[----:B------:R-:W-:Y:S02]  /*35f0*/  FFMA R67, R49, R38, R67 ;  /* 0x0000002631437223 */ /* 0x000fe40000000043 */
[-C--:B------:R-:W-:Y:S02]  /*3600*/  FFMA R41, R19, R30.reuse, R20 ;  /* 0x0000001e13297223 */ /* 0x080fe40000000014 */
[----:B--2---:R-:W-:Y:S02]  /*3610*/  FFMA R28, R17, R30, R28 ;  /* 0x0000001e111c7223 */ /* 0x004fe4000000001c */
[----:B------:R-:W-:-:S02]  /*3620*/  FFMA R53, R55, R42, R53 ;  /* 0x0000002a37357223 */ /* 0x000fc40000000035 */
[C---:B------:R-:W-:Y:S02]  /*3630*/  FFMA R76, R55.reuse, R30, R76 ;  /* 0x0000001e374c7223 */ /* 0x040fe4000000004c */
[----:B------:R-:W-:Y:S02]  /*3640*/  FFMA R74, R55, R38, R74 ;  /* 0x00000026374a7223 */ /* 0x000fe4000000004a */
[-C--:B---3--:R-:W-:Y:S02]  /*3650*/  FFMA R66, R15, R30.reuse, R66 ;  /* 0x0000001e0f427223 */ /* 0x088fe40000000042 */
[----:B----4-:R-:W-:Y:S02]  /*3660*/  FFMA R50, R13, R30, R50 ;  /* 0x0000001e0d327223 */ /* 0x010fe40000000032 */
[C---:B------:R-:W-:Y:S02]  /*3670*/  FFMA R36, R48.reuse, R43, R36 ;  /* 0x0000002b30247223 */ /* 0x040fe40000000024 */
[----:B------:R-:W-:-:S02]  /*3680*/  FFMA R51, R48, R31, R51 ;  /* 0x0000001f30337223 */ /* 0x000fc40000000033 */
[----:B------:R-:W-:Y:S02]  /*3690*/  FFMA R69, R48, R39, R69 ;  /* 0x0000002730457223 */ /* 0x000fe40000000045 */
[-C--:B------:R-:W-:Y:S02]  /*36a0*/  FFMA R49, R49, R34.reuse, R21 ;  /* 0x0000002231317223 */ /* 0x080fe40000000015 */
[----:B------:R-:W-:Y:S01]  /*36b0*/  FFMA R55, R55, R34, R14 ;  /* 0x0000002237377223 */ /* 0x000fe2000000000e */
[----:B------:R-:W-:Y:S01]  /*36c0*/  LDS.128 R20, [R4+0x6350] ;  /* 0x0063500004147984 */ /* 0x000fe20000000c00 */
[C---:B------:R-:W-:Y:S02]  /*36d0*/  FFMA R68, R15.reuse, R42, R68 ;  /* 0x0000002a0f447223 */ /* 0x040fe40000000044 */
[C---:B------:R-:W-:Y:S02]  /*36e0*/  FFMA R46, R15.reuse, R38, R46 ;  /* 0x000000260f2e7223 */ /* 0x040fe4000000002e */
[----:B------:R-:W-:-:S02]  /*36f0*/  FFMA R52, R15, R34, R52 ;  /* 0x000000220f347223 */ /* 0x000fc40000000034 */
[C---:B------:R-:W-:Y:S02]  /*3700*/  FFMA R56, R13.reuse, R42, R56 ;  /* 0x0000002a0d387223 */ /* 0x040fe40000000038 */
[C---:B------:R-:W-:Y:S02]  /*3710*/  FFMA R70, R13.reuse, R38, R70 ;  /* 0x000000260d467223 */ /* 0x040fe40000000046 */
[----:B------:R-:W-:Y:S02]  /*3720*/  FFMA R30, R13, R34, R12 ;  /* 0x000000220d1e7223 */ /* 0x000fe4000000000c */
[----:B------:R-:W-:Y:S01]  /*3730*/  FFMA R48, R48, R35, R33 ;  /* 0x0000002330307223 */ /* 0x000fe20000000021 */
[----:B------:R-:W-:Y:S01]  /*3740*/  LDS.128 R12, [R4+0x62d0] ;  /* 0x0062d000040c7984 */ /* 0x000fe20000000c00 */
[C---:B------:R-:W-:Y:S02]  /*3750*/  FFMA R45, R19.reuse, R42, R45 ;  /* 0x0000002a132d7223 */ /* 0x040fe4000000002d */
[C---:B------:R-:W-:Y:S01]  /*3760*/  FFMA R65, R19.reuse, R38, R65 ;  /* 0x0000002613417223 */ /* 0x040fe20000000041 */
[----:B------:R-:W1:Y:S01]  /*3770*/  LDS R33, [R11.X4+0x3e20] ;  /* 0x003e20000b217984 */ /* 0x000e620000004800 */
[----:B------:R-:W-:-:S02]  /*3780*/  FFMA R29, R19, R34, R18 ;  /* 0x00000022131d7223 */ /* 0x000fc40000000012 */
[C---:B------:R-:W-:Y:S02]  /*3790*/  FFMA R47, R17.reuse, R42, R47 ;  /* 0x0000002a112f7223 */ /* 0x040fe4000000002f */
[C---:B------:R-:W-:Y:S02]  /*37a0*/  FFMA R71, R17.reuse, R38, R71 ;  /* 0x0000002611477223 */ /* 0x040fe40000000047 */
[----:B------:R-:W-:Y:S02]  /*37b0*/  FFMA R37, R17, R34, R16 ;  /* 0x0000002211257223 */ /* 0x000fe40000000010 */
[----:B------:R-:W2:Y:S01]  /*37c0*/  LDS.128 R16, [R4+0x63d0] ;  /* 0x0063d00004107984 */ /* 0x000ea20000000c00 */
[C---:B------:R-:W-:Y:S02]  /*37d0*/  FFMA R45, R40.reuse, R43, R45 ;  /* 0x0000002b282d7223 */ /* 0x040fe4000000002d */
[C---:B------:R-:W-:Y:S01]  /*37e0*/  FFMA R41, R40.reuse, R31, R41 ;  /* 0x0000001f28297223 */ /* 0x040fe20000000029 */
[----:B------:R-:W-:Y:S01]  /*37f0*/  LDS R34, [R11.X4+0x4050] ;  /* 0x004050000b227984 */ /* 0x000fe20000004800 */
[----:B------:R-:W-:-:S02]  /*3800*/  FFMA R65, R40, R39, R65 ;  /* 0x0000002728417223 */ /* 0x000fc40000000041 */
[C---:B------:R-:W-:Y:S02]  /*3810*/  FFMA R67, R64.reuse, R39, R67 ;  /* 0x0000002740437223 */ /* 0x040fe40000000043 */
[-C--:B------:R-:W-:Y:S02]  /*3820*/  FFMA R42, R64, R35.reuse, R49 ;  /* 0x00000023402a7223 */ /* 0x080fe40000000031 */
[----:B------:R-:W-:Y:S01]  /*3830*/  FFMA R40, R40, R35, R29 ;  /* 0x0000002328287223 */ /* 0x000fe2000000001d */
[----:B------:R-:W-:Y:S01]  /*3840*/  LDS R49, [R11.X4+0x3fe0] ;  /* 0x003fe0000b317984 */ /* 0x000fe20000004800 */
[C---:B------:R-:W-:Y:S02]  /*3850*/  FFMA R71, R62.reuse, R39, R71 ;  /* 0x000000273e477223 */ /* 0x040fe40000000047 */
[----:B------:R-:W-:Y:S01]  /*3860*/  FFMA R38, R62, R35, R37 ;  /* 0x000000233e267223 */ /* 0x000fe20000000025 */
[----:B------:R-:W3:Y:S01]  /*3870*/  LDS R29, [R11.X4+0x3f00] ;  /* 0x003f00000b1d7984 */ /* 0x000ee20000004800 */
[----:B------:R-:W-:-:S02]  /*3880*/  FFMA R74, R58, R39, R74 ;  /* 0x000000273a4a7223 */ /* 0x000fc4000000004a */
[-C--:B------:R-:W-:Y:S01]  /*3890*/  FFMA R46, R54, R39.reuse, R46 ;  /* 0x00000027362e7223 */ /* 0x080fe2000000002e */
[----:B------:R-:W4:Y:S01]  /*38a0*/  LDS R37, [R11.X4+0x3f70] ;  /* 0x003f70000b257984 */ /* 0x000f220000004800 */
[C---:B0-----:R-:W-:Y:S02]  /*38b0*/  FFMA R70, R32.reuse, R39, R70 ;  /* 0x0000002720467223 */ /* 0x041fe40000000046 */
[----:B------:R-:W-:Y:S02]  /*38c0*/  FFMA R39, R32, R35, R30 ;  /* 0x0000002320277223 */ /* 0x000fe4000000001e */
[----:B------:R-:W0:Y:S01]  /*38d0*/  LDS R30, [R11.X4+0x4130] ;  /* 0x004130000b1e7984 */ /* 0x000e220000004800 */
[C---:B------:R-:W-:Y:S02]  /*38e0*/  FFMA R68, R54.reuse, R43, R68 ;  /* 0x0000002b36447223 */ /* 0x040fe40000000044 */
[C---:B------:R-:W-:Y:S02]  /*38f0*/  FFMA R66, R54.reuse, R31, R66 ;  /* 0x0000001f36427223 */ /* 0x040fe40000000042 */
[----:B------:R-:W-:-:S02]  /*3900*/  FFMA R54, R54, R35, R52 ;  /* 0x0000002336367223 */ /* 0x000fc40000000034 */
[-C--:B------:R-:W-:Y:S02]  /*3910*/  FFMA R61, R64, R43.reuse, R61 ;  /* 0x0000002b403d7223 */ /* 0x080fe4000000003d */
[-C--:B------:R-:W-:Y:S02]  /*3920*/  FFMA R47, R62, R43.reuse, R47 ;  /* 0x0000002b3e2f7223 */ /* 0x080fe4000000002f */
[-C--:B------:R-:W-:Y:S02]  /*3930*/  FFMA R53, R58, R43.reuse, R53 ;  /* 0x0000002b3a357223 */ /* 0x080fe40000000035 */
[----:B------:R-:W-:Y:S02]  /*3940*/  FFMA R52, R32, R43, R56 ;  /* 0x0000002b20347223 */ /* 0x000fe40000000038 */
[----:B-1----:R-:W-:Y:S01]  /*3950*/  FFMA R45, R24, R33, R45 ;  /* 0x00000021182d7223 */ /* 0x002fe2000000002d */
[----:B------:R-:W-:Y:S01]  /*3960*/  LDS R56, [R11.X4+0x4750] ;  /* 0x004750000b387984 */ /* 0x000fe20000004800 */
[----:B------:R-:W-:-:S02]  /*3970*/  FFMA R41, R33, R12, R41 ;  /* 0x0000000c21297223 */ /* 0x000fc40000000029 */
[----:B------:R-:W-:Y:S02]  /*3980*/  FFMA R65, R33, R20, R65 ;  /* 0x0000001421417223 */ /* 0x000fe40000000041 */
[-C--:B--2---:R-:W-:Y:S02]  /*3990*/  FFMA R43, R59, R16.reuse, R42 ;  /* 0x000000103b2b7223 */ /* 0x084fe4000000002a */
[----:B------:R-:W-:Y:S01]  /*39a0*/  FFMA R33, R33, R16, R40 ;  /* 0x0000001021217223 */ /* 0x000fe20000000028 */
[----:B------:R-:W1:Y:S04]  /*39b0*/  LDS R42, [R11.X4+0x41a0] ;  /* 0x0041a0000b2a7984 */ /* 0x000e680000004800 */
[----:B------:R-:W2:Y:S01]  /*39c0*/  LDS R40, [R11.X4+0x4210] ;  /* 0x004210000b287984 */ /* 0x000ea20000004800 */
[----:B------:R-:W-:-:S02]  /*39d0*/  FFMA R76, R58, R31, R76 ;  /* 0x0000001f3a4c7223 */ /* 0x000fc4000000004c */
[----:B------:R-:W-:Y:S02]  /*39e0*/  FFMA R55, R58, R35, R55 ;  /* 0x000000233a377223 */ /* 0x000fe40000000037 */
[-C--:B------:R-:W-:Y:S01]  /*39f0*/  FFMA R60, R64, R31.reuse, R60 ;  /* 0x0000001f403c7223 */ /* 0x080fe2000000003c */
[----:B------:R-:W-:Y:S01]  /*3a00*/  LDS R35, [R11.X4+0x43d0] ;  /* 0x0043d0000b237984 */ /* 0x000fe20000004800 */
[-C--:B------:R-:W-:Y:S02]  /*3a10*/  FFMA R28, R62, R31.reuse, R28 ;  /* 0x0000001f3e1c7223 */ /* 0x080fe4000000001c */
[----:B------:R-:W-:Y:S01]  /*3a20*/  FFMA R50, R32, R31, R50 ;  /* 0x0000001f20327223 */ /* 0x000fe20000000032 */
[----:B------:R-:W-:Y:S01]  /*3a30*/  LDS R62, [R11.X4+0x42f0] ;  /* 0x0042f0000b3e7984 */ /* 0x000fe20000004800 */
[C---:B------:R-:W-:Y:S02]  /*3a40*/  FFMA R36, R24.reuse, R63, R36 ;  /* 0x0000003f18247223 */ /* 0x040fe40000000024 */
[C---:B------:R-:W-:Y:S01]  /*3a50*/  FFMA R61, R24.reuse, R59, R61 ;  /* 0x0000003b183d7223 */ /* 0x040fe2000000003d */
[----:B------:R-:W5:Y:S01]  /*3a60*/  LDS R32, [R11.X4+0x40c0] ;  /* 0x0040c0000b207984 */ /* 0x000f620000004800 */
[----:B------:R-:W-:-:S02]  /*3a70*/  FFMA R47, R24, R57, R47 ;  /* 0x00000039182f7223 */ /* 0x000fc4000000002f */
[C---:B---3--:R-:W-:Y:S01]  /*3a80*/  FFMA R53, R24.reuse, R29, R53 ;  /* 0x0000001d18357223 */ /* 0x048fe20000000035 */
[----:B------:R-:W-:Y:S01]  /*3a90*/  LDS R58, [R11.X4+0x46e0] ;  /* 0x0046e0000b3a7984 */ /* 0x000fe20000004800 */
[C---:B------:R-:W-:Y:S02]  /*3aa0*/  FFMA R76, R29.reuse, R12, R76 ;  /* 0x0000000c1d4c7223 */ /* 0x040fe4000000004c */
[----:B------:R-:W-:Y:S01]  /*3ab0*/  FFMA R74, R29, R20, R74 ;  /* 0x000000141d4a7223 */ /* 0x000fe2000000004a */
[----:B------:R-:W-:Y:S01]  /*3ac0*/  LDS R64, [R11.X4+0x4830] ;  /* 0x004830000b407984 */ /* 0x000fe20000004800 */
[C---:B----4-:R-:W-:Y:S02]  /*3ad0*/  FFMA R68, R24.reuse, R37, R68 ;  /* 0x0000002518447223 */ /* 0x050fe40000000044 */
[----:B------:R-:W-:Y:S02]  /*3ae0*/  FFMA R52, R24, R49, R52 ;  /* 0x0000003118347223 */ /* 0x000fe40000000034 */
[----:B------:R-:W-:-:S02]  /*3af0*/  FFMA R31, R57, R16, R38 ;  /* 0x00000010391f7223 */ /* 0x000fc40000000026 */
[----:B------:R-:W-:Y:S01]  /*3b00*/  FFMA R29, R29, R16, R55 ;  /* 0x000000101d1d7223 */ /* 0x000fe20000000037 */
[----:B------:R-:W3:Y:S01]  /*3b10*/  LDS R38, [R11.X4+0x4280] ;  /* 0x004280000b267984 */ /* 0x000ee20000004800 */
[C---:B0-----:R-:W-:Y:S02]  /*3b20*/  FFMA R45, R30.reuse, R25, R45 ;  /* 0x000000191e2d7223 */ /* 0x041fe4000000002d */
[C---:B------:R-:W-:Y:S01]  /*3b30*/  FFMA R24, R30.reuse, R13, R41 ;  /* 0x0000000d1e187223 */ /* 0x040fe20000000029 */
[----:B------:R-:W-:Y:S01]  /*3b40*/  LDS R55, [R11.X4+0x4440] ;  /* 0x004440000b377984 */ /* 0x000fe20000004800 */
[C---:B------:R-:W-:Y:S02]  /*3b50*/  FFMA R65, R30.reuse, R21, R65 ;  /* 0x000000151e417223 */ /* 0x040fe40000000041 */
[----:B------:R-:W-:Y:S02]  /*3b60*/  FFMA R30, R30, R17, R33 ;  /* 0x000000111e1e7223 */ /* 0x000fe40000000021 */
[C---:B------:R-:W-:Y:S01]  /*3b70*/  FFMA R51, R63.reuse, R12, R51 ;  /* 0x0000000c3f337223 */ /* 0x040fe20000000033 */
[----:B------:R-:W0:Y:S01]  /*3b80*/  LDS R33, [R11.X4+0x4520] ;  /* 0x004520000b217984 */ /* 0x000e220000004800 */
[----:B------:R-:W-:-:S02]  /*3b90*/  FFMA R69, R63, R20, R69 ;  /* 0x000000143f457223 */ /* 0x000fc40000000045 */
[----:B------:R-:W-:Y:S02]  /*3ba0*/  FFMA R48, R63, R16, R48 ;  /* 0x000000103f307223 */ /* 0x000fe40000000030 */
[C---:B------:R-:W-:Y:S01]  /*3bb0*/  FFMA R66, R37.reuse, R12, R66 ;  /* 0x0000000c25427223 */ /* 0x040fe20000000042 */
[----:B------:R-:W4:Y:S01]  /*3bc0*/  LDS R63, [R11.X4+0x44b0] ;  /* 0x0044b0000b3f7984 */ /* 0x000f220000004800 */
[----:B------:R-:W-:Y:S02]  /*3bd0*/  FFMA R46, R37, R20, R46 ;  /* 0x00000014252e7223 */ /* 0x000fe4000000002e */
[-C--:B------:R-:W-:Y:S02]  /*3be0*/  FFMA R60, R59, R12.reuse, R60 ;  /* 0x0000000c3b3c7223 */ /* 0x080fe4000000003c */
[C---:B------:R-:W-:Y:S02]  /*3bf0*/  FFMA R28, R57.reuse, R12, R28 ;  /* 0x0000000c391c7223 */ /* 0x040fe4000000001c */
[----:B------:R-:W-:-:S02]  /*3c00*/  FFMA R71, R57, R20, R71 ;  /* 0x0000001439477223 */ /* 0x000fc40000000047 */
[----:B------:R-:W-:Y:S01]  /*3c10*/  FFMA R37, R37, R16, R54 ;  /* 0x0000001025257223 */ /* 0x000fe20000000036 */
[----:B------:R-:W0:Y:S01]  /*3c20*/  LDS R57, [R11.X4+0x4360] ;  /* 0x004360000b397984 */ /* 0x000e220000004800 */
[C---:B------:R-:W-:Y:S02]  /*3c30*/  FFMA R50, R49.reuse, R12, R50 ;  /* 0x0000000c31327223 */ /* 0x040fe40000000032 */
[----:B------:R-:W-:Y:S01]  /*3c40*/  FFMA R39, R49, R16, R39 ;  /* 0x0000001031277223 */ /* 0x000fe20000000027 */
[----:B------:R-:W-:Y:S01]  /*3c50*/  LDS R54, [R11.X4+0x47c0] ;  /* 0x0047c0000b367984 */ /* 0x000fe20000004800 */
[-C--:B-1----:R-:W-:Y:S02]  /*3c60*/  FFMA R16, R42, R17.reuse, R31 ;  /* 0x000000112a107223 */ /* 0x082fe4000000001f */
[----:B--2---:R-:W-:Y:S01]  /*3c70*/  FFMA R12, R40, R17, R29 ;  /* 0x00000011280c7223 */ /* 0x004fe2000000001d */
[----:B------:R-:W1:Y:S04]  /*3c80*/  LDS R31, [R11.X4+0x4590] ;  /* 0x004590000b1f7984 */ /* 0x000e680000004800 */
[----:B------:R-:W2:Y:S01]  /*3c90*/  LDS R29, [R11.X4+0x4600] ;  /* 0x004600000b1d7984 */ /* 0x000ea20000004800 */
[----:B------:R-:W-:-:S02]  /*3ca0*/  FFMA R67, R59, R20, R67 ;  /* 0x000000143b437223 */ /* 0x000fc40000000043 */
[----:B------:R-:W-:Y:S01]  /*3cb0*/  FFMA R70, R49, R20, R70 ;  /* 0x0000001431467223 */ /* 0x000fe20000000046 */
[----:B------:R-:W-:Y:S01]  /*3cc0*/  LDS R59, [R11.X4+0x49f0] ;  /* 0x0049f0000b3b7984 */ /* 0x000fe20000004800 */
[C---:B------:R-:W-:Y:S02]  /*3cd0*/  FFMA R47, R42.reuse, R25, R47 ;  /* 0x000000192a2f7223 */ /* 0x040fe4000000002f */
[C---:B------:R-:W-:Y:S01]  /*3ce0*/  FFMA R28, R42.reuse, R13, R28 ;  /* 0x0000000d2a1c7223 */ /* 0x040fe2000000001c */
[----:B------:R-:W-:Y:S01]  /*3cf0*/  LDS R49, [R11.X4+0x4980] ;  /* 0x004980000b317984 */ /* 0x000fe20000004800 */
[----:B------:R-:W-:Y:S02]  /*3d00*/  FFMA R71, R42, R21, R71 ;  /* 0x000000152a477223 */ /* 0x000fe40000000047 */
[C---:B------:R-:W-:Y:S02]  /*3d10*/  FFMA R36, R34.reuse, R25, R36 ;  /* 0x0000001922247223 */ /* 0x040fe40000000024 */
[----:B------:R-:W-:-:S02]  /*3d20*/  FFMA R51, R34, R13, R51 ;  /* 0x0000000d22337223 */ /* 0x000fc40000000033 */
[----:B------:R-:W-:Y:S02]  /*3d30*/  FFMA R69, R34, R21, R69 ;  /* 0x0000001522457223 */ /* 0x000fe40000000045 */
[C---:B-----5:R-:W-:Y:S02]  /*3d40*/  FFMA R61, R32.reuse, R25, R61 ;  /* 0x00000019203d7223 */ /* 0x060fe4000000003d */
[C---:B------:R-:W-:Y:S02]  /*3d50*/  FFMA R60, R32.reuse, R13, R60 ;  /* 0x0000000d203c7223 */ /* 0x040fe4000000003c */
[----:B------:R-:W-:Y:S02]  /*3d60*/  FFMA R67, R32, R21, R67 ;  /* 0x0000001520437223 */ /* 0x000fe40000000043 */
[C---:B------:R-:W-:Y:S02]  /*3d70*/  FFMA R52, R62.reuse, R25, R52 ;  /* 0x000000193e347223 */ /* 0x040fe40000000034 */
[----:B------:R-:W-:-:S02]  /*3d80*/  FFMA R50, R62, R13, R50 ;  /* 0x0000000d3e327223 */ /* 0x000fc40000000032 */
[----:B------:R-:W-:Y:S02]  /*3d90*/  FFMA R70, R62, R21, R70 ;  /* 0x000000153e467223 */ /* 0x000fe40000000046 */
[-C--:B------:R-:W-:Y:S02]  /*3da0*/  FFMA R34, R34, R17.reuse, R48 ;  /* 0x0000001122227223 */ /* 0x080fe40000000030 */
[-C--:B------:R-:W-:Y:S01]  /*3db0*/  FFMA R32, R32, R17.reuse, R43 ;  /* 0x0000001120207223 */ /* 0x080fe2000000002b */
[----:B------:R-:W5:Y:S01]  /*3dc0*/  LDS R48, [R11.X4+0x4670] ;  /* 0x004670000b307984 */ /* 0x000f620000004800 */
[-C--:B---3--:R-:W-:Y:S02]  /*3dd0*/  FFMA R20, R38, R17.reuse, R37 ;  /* 0x0000001126147223 */ /* 0x088fe40000000025 */
[----:B------:R-:W-:Y:S02]  /*3de0*/  FFMA R62, R62, R17, R39 ;  /* 0x000000113e3e7223 */ /* 0x000fe40000000027 */
[----:B------:R-:W-:-:S02]  /*3df0*/  FFMA R53, R40, R25, R53 ;  /* 0x0000001928357223 */ /* 0x000fc40000000035 */
[C---:B------:R-:W-:Y:S02]  /*3e00*/  FFMA R76, R40.reuse, R13, R76 ;  /* 0x0000000d284c7223 */ /* 0x040fe4000000004c */
[----:B------:R-:W-:Y:S02]  /*3e10*/  FFMA R74, R40, R21, R74 ;  /* 0x00000015284a7223 */ /* 0x000fe4000000004a */
[C---:B------:R-:W-:Y:S01]  /*3e20*/  FFMA R68, R38.reuse, R25, R68 ;  /* 0x0000001926447223 */ /* 0x040fe20000000044 */
[----:B------:R-:W-:Y:S01]  /*3e30*/  LDS.128 R40, [R4+0x63e0] ;  /* 0x0063e00004287984 */ /* 0x000fe20000000c00 */
[C---:B------:R-:W-:Y:S02]  /*3e40*/  FFMA R66, R38.reuse, R13, R66 ;  /* 0x0000000d26427223 */ /* 0x040fe40000000042 */
[----:B------:R-:W-:Y:S02]  /*3e50*/  FFMA R46, R38, R21, R46 ;  /* 0x00000015262e7223 */ /* 0x000fe4000000002e */
[----:B0-----:R-:W-:-:S02]  /*3e60*/  FFMA R17, R33, R18, R12 ;  /* 0x0000001221117223 */ /* 0x001fc4000000000c */
[C---:B----4-:R-:W-:Y:S01]  /*3e70*/  FFMA R47, R63.reuse, R26, R47 ;  /* 0x0000001a3f2f7223 */ /* 0x050fe2000000002f */
[----:B------:R-:W0:Y:S01]  /*3e80*/  LDS R12, [R11.X4+0x48a0] ;  /* 0x0048a0000b0c7984 */ /* 0x000e220000004800 */
[C---:B------:R-:W-:Y:S02]  /*3e90*/  FFMA R25, R63.reuse, R14, R28 ;  /* 0x0000000e3f197223 */ /* 0x040fe4000000001c */
[C---:B------:R-:W-:Y:S02]  /*3ea0*/  FFMA R71, R63.reuse, R22, R71 ;  /* 0x000000163f477223 */ /* 0x040fe40000000047 */
[----:B------:R-:W-:Y:S02]  /*3eb0*/  FFMA R63, R63, R18, R16 ;  /* 0x000000123f3f7223 */ /* 0x000fe40000000010 */
[C---:B------:R-:W-:Y:S01]  /*3ec0*/  FFMA R21, R57.reuse, R26, R36 ;  /* 0x0000001a39157223 */ /* 0x040fe20000000024 */
[----:B------:R-:W3:Y:S01]  /*3ed0*/  LDS R16, [R11.X4+0x4910] ;  /* 0x004910000b107984 */ /* 0x000ee20000004800 */
[----:B------:R-:W-:-:S02]  /*3ee0*/  FFMA R51, R57, R14, R51 ;  /* 0x0000000e39337223 */ /* 0x000fc40000000033 */
[----:B------:R-:W-:Y:S01]  /*3ef0*/  FFMA R69, R57, R22, R69 ;  /* 0x0000001639457223 */ /* 0x000fe20000000045 */
[----:B------:R-:W-:Y:S01]  /*3f00*/  LDS.128 R36, [R4+0x6360] ;  /* 0x0063600004247984 */ /* 0x000fe20000000c00 */
[C---:B------:R-:W-:Y:S02]  /*3f10*/  FFMA R45, R55.reuse, R26, R45 ;  /* 0x0000001a372d7223 */ /* 0x040fe4000000002d */
[C---:B------:R-:W-:Y:S02]  /*3f20*/  FFMA R24, R55.reuse, R14, R24 ;  /* 0x0000000e37187223 */ /* 0x040fe40000000018 */
[----:B------:R-:W-:Y:S02]  /*3f30*/  FFMA R65, R55, R22, R65 ;  /* 0x0000001637417223 */ /* 0x000fe40000000041 */
[----:B------:R-:W-:Y:S02]  /*3f40*/  FFMA R57, R57, R18, R34 ;  /* 0x0000001239397223 */ /* 0x000fe40000000022 */
[----:B------:R-:W-:-:S02]  /*3f50*/  FFMA R61, R35, R26, R61 ;  /* 0x0000001a233d7223 */ /* 0x000fc4000000003d */
[C---:B------:R-:W-:Y:S02]  /*3f60*/  FFMA R60, R35.reuse, R14, R60 ;  /* 0x0000000e233c7223 */ /* 0x040fe4000000003c */
[C---:B------:R-:W-:Y:S02]  /*3f70*/  FFMA R67, R35.reuse, R22, R67 ;  /* 0x0000001623437223 */ /* 0x040fe40000000043 */
[-C--:B------:R-:W-:Y:S02]  /*3f80*/  FFMA R13, R35, R18.reuse, R32 ;  /* 0x00000012230d7223 */ /* 0x080fe40000000020 */
[----:B------:R-:W-:Y:S02]  /*3f90*/  FFMA R55, R55, R18, R30 ;  /* 0x0000001237377223 */ /* 0x000fe4000000001e */
[C---:B------:R-:W-:Y:S02]  /*3fa0*/  FFMA R53, R33.reuse, R26, R53 ;  /* 0x0000001a21357223 */ /* 0x040fe40000000035 */
[----:B------:R-:W-:-:S02]  /*3fb0*/  FFMA R76, R33, R14, R76 ;  /* 0x0000000e214c7223 */ /* 0x000fc4000000004c */
[----:B------:R-:W-:Y:S02]  /*3fc0*/  FFMA R74, R33, R22, R74 ;  /* 0x00000016214a7223 */ /* 0x000fe4000000004a */
[C---:B-1----:R-:W-:Y:S01]  /*3fd0*/  FFMA R68, R31.reuse, R26, R68 ;  /* 0x0000001a1f447223 */ /* 0x042fe20000000044 */
[----:B------:R-:W-:Y:S01]  /*3fe0*/  LDS.128 R32, [R4+0x62e0] ;  /* 0x0062e00004207984 */ /* 0x000fe20000000c00 */
[C---:B------:R-:W-:Y:S02]  /*3ff0*/  FFMA R66, R31.reuse, R14, R66 ;  /* 0x0000000e1f427223 */ /* 0x040fe40000000042 */
[C---:B------:R-:W-:Y:S02]  /*4000*/  FFMA R46, R31.reuse, R22, R46 ;  /* 0x000000161f2e7223 */ /* 0x040fe4000000002e */
[----:B------:R-:W-:Y:S02]  /*4010*/  FFMA R20, R31, R18, R20 ;  /* 0x000000121f147223 */ /* 0x000fe40000000014 */
[----:B--2---:R-:W-:-:S02]  /*4020*/  FFMA R52, R29, R26, R52 ;  /* 0x0000001a1d347223 */ /* 0x004fc40000000034 */
[C---:B------:R-:W-:Y:S02]  /*4030*/  FFMA R50, R29.reuse, R14, R50 ;  /* 0x0000000e1d327223 */ /* 0x040fe40000000032 */
[C---:B------:R-:W-:Y:S02]  /*4040*/  FFMA R70, R29.reuse, R22, R70 ;  /* 0x000000161d467223 */ /* 0x040fe40000000046 */
[----:B------:R-:W-:Y:S02]  /*4050*/  FFMA R62, R29, R18, R62 ;  /* 0x000000121d3e7223 */ /* 0x000fe4000000003e */
[----:B------:R-:W1:Y:S01]  /*4060*/  LDS.128 R28, [R4+0x6260] ;  /* 0x00626000041c7984 */ /* 0x000e620000000c00 */
[C---:B------:R-:W-:Y:S02]  /*4070*/  FFMA R61, R58.reuse, R27, R61 ;  /* 0x0000001b3a3d7223 */ /* 0x040fe4000000003d */
[C---:B------:R-:W-:Y:S02]  /*4080*/  FFMA R60, R58.reuse, R15, R60 ;  /* 0x0000000f3a3c7223 */ /* 0x040fe4000000003c */
[----:B------:R-:W-:-:S02]  /*4090*/  FFMA R67, R58, R23, R67 ;  /* 0x000000173a437223 */ /* 0x000fc40000000043 */
[C---:B-----5:R-:W-:Y:S02]  /*40a0*/  FFMA R21, R48.reuse, R27, R21 ;  /* 0x0000001b30157223 */ /* 0x060fe40000000015 */
[C---:B------:R-:W-:Y:S02]  /*40b0*/  FFMA R51, R48.reuse, R15, R51 ;  /* 0x0000000f30337223 */ /* 0x040fe40000000033 */
[----:B------:R-:W-:Y:S02]  /*40c0*/  FFMA R69, R48, R23, R69 ;  /* 0x0000001730457223 */ /* 0x000fe40000000045 */
[----:B------:R-:W-:Y:S02]  /*40d0*/  FFMA R58, R58, R19, R13 ;  /* 0x000000133a3a7223 */ /* 0x000fe4000000000d */
[C---:B------:R-:W-:Y:S01]  /*40e0*/  FFMA R45, R56.reuse, R27, R45 ;  /* 0x0000001b382d7223 */ /* 0x040fe2000000002d */
[----:B------:R-:W2:Y:S01]  /*40f0*/  LDS R13, [R11.X4+0x4ad0] ;  /* 0x004ad0000b0d7984 */ /* 0x000ea20000004800 */
[----:B------:R-:W-:-:S02]  /*4100*/  FFMA R24, R56, R15, R24 ;  /* 0x0000000f38187223 */ /* 0x000fc40000000018 */
[----:B------:R-:W-:Y:S02]  /*4110*/  FFMA R65, R56, R23, R65 ;  /* 0x0000001738417223 */ /* 0x000fe40000000041 */
[-C--:B------:R-:W-:Y:S02]  /*4120*/  FFMA R48, R48, R19.reuse, R57 ;  /* 0x0000001330307223 */ /* 0x080fe40000000039 */
[----:B------:R-:W-:Y:S01]  /*4130*/  FFMA R56, R56, R19, R55 ;  /* 0x0000001338387223 */ /* 0x000fe20000000037 */
[----:B------:R-:W4:Y:S01]  /*4140*/  LDS R57, [R11.X4+0x4a60] ;  /* 0x004a60000b397984 */ /* 0x000f220000004800 */
[-C--:B------:R-:W-:Y:S02]  /*4150*/  FFMA R26, R64, R27.reuse, R53 ;  /* 0x0000001b401a7223 */ /* 0x080fe40000000035 */
[C---:B0-----:R-:W-:Y:S01]  /*4160*/  FFMA R68, R12.reuse, R27, R68 ;  /* 0x0000001b0c447223 */ /* 0x041fe20000000044 */
[----:B------:R-:W0:Y:S01]  /*4170*/  LDS R55, [R11.X4+0x4b40] ;  /* 0x004b40000b377984 */ /* 0x000e220000004800 */
[----:B------:R-:W-:-:S02]  /*4180*/  FFMA R66, R12, R15, R66 ;  /* 0x0000000f0c427223 */ /* 0x000fc40000000042 */
[----:B------:R-:W-:Y:S01]  /*4190*/  FFMA R46, R12, R23, R46 ;  /* 0x000000170c2e7223 */ /* 0x000fe2000000002e */
[----:B------:R-:W5:Y:S01]  /*41a0*/  LDS R53, [R11.X4+0x4bb0] ;  /* 0x004bb0000b357984 */ /* 0x000f620000004800 */
[-C--:B------:R-:W-:Y:S02]  /*41b0*/  FFMA R14, R64, R19.reuse, R17 ;  /* 0x00000013400e7223 */ /* 0x080fe40000000011 */
[----:B------:R-:W-:Y:S01]  /*41c0*/  FFMA R12, R12, R19, R20 ;  /* 0x000000130c0c7223 */ /* 0x000fe20000000014 */
[----:B------:R-:W0:Y:S01]  /*41d0*/  LDS R17, [R11.X4+0x4c20] ;  /* 0x004c20000b117984 */ /* 0x000e220000004800 */
[C---:B------:R-:W-:Y:S02]  /*41e0*/  FFMA R47, R54.reuse, R27, R47 ;  /* 0x0000001b362f7223 */ /* 0x040fe4000000002f */
[C---:B------:R-:W-:Y:S02]  /*41f0*/  FFMA R25, R54.reuse, R15, R25 ;  /* 0x0000000f36197223 */ /* 0x040fe40000000019 */
[----:B------:R-:W-:-:S02]  /*4200*/  FFMA R18, R54, R23, R71 ;  /* 0x0000001736127223 */ /* 0x000fc40000000047 */
[C---:B---3--:R-:W-:Y:S01]  /*4210*/  FFMA R20, R16.reuse, R27, R52 ;  /* 0x0000001b10147223 */ /* 0x048fe20000000034 */
[----:B------:R-:W-:Y:S01]  /*4220*/  LDS R71, [R11.X4+0x56a0] ;  /* 0x0056a0000b477984 */ /* 0x000fe20000004800 */
[C---:B------:R-:W-:Y:S02]  /*4230*/  FFMA R22, R16.reuse, R15, R50 ;  /* 0x0000000f10167223 */ /* 0x040fe40000000032 */
[----:B------:R-:W-:Y:S01]  /*4240*/  FFMA R70, R16, R23, R70 ;  /* 0x0000001710467223 */ /* 0x000fe20000000046 */
[----:B------:R-:W3:Y:S01]  /*4250*/  LDS R52, [R11.X4+0x4c90] ;  /* 0x004c90000b347984 */ /* 0x000ee20000004800 */
[-C--:B------:R-:W-:Y:S02]  /*4260*/  FFMA R54, R54, R19.reuse, R63 ;  /* 0x0000001336367223 */ /* 0x080fe4000000003f */
[----:B------:R-:W-:Y:S01]  /*4270*/  FFMA R16, R16, R19, R62 ;  /* 0x0000001310107223 */ /* 0x000fe2000000003e */
[----:B------:R-:W3:Y:S01]  /*4280*/  LDS R50, [R11.X4+0x4d00] ;  /* 0x004d00000b327984 */ /* 0x000ee20000004800 */
[----:B------:R-:W-:-:S02]  /*4290*/  FFMA R76, R64, R15, R76 ;  /* 0x0000000f404c7223 */ /* 0x000fc4000000004c */
[----:B------:R-:W-:Y:S01]  /*42a0*/  FFMA R74, R64, R23, R74 ;  /* 0x00000017404a7223 */ /* 0x000fe2000000004a */
[----:B------:R-:W-:Y:S01]  /*42b0*/  LDS R62, [R11.X4+0x4e50] ;  /* 0x004e50000b3e7984 */ /* 0x000fe20000004800 */
[----:B-1----:R-:W-:Y:S02]  /*42c0*/  FFMA R21, R28, R49, R21 ;  /* 0x000000311c157223 */ /* 0x002fe40000000015 */
[C---:B------:R-:W-:Y:S01]  /*42d0*/  FFMA R51, R49.reuse, R32, R51 ;  /* 0x0000002031337223 */ /* 0x040fe20000000033 */
[----:B------:R-:W-:Y:S01]  /*42e0*/  LDS R64, [R11.X4+0x4ec0] ;  /* 0x004ec0000b407984 */ /* 0x000fe20000004800 */
[----:B------:R-:W-:Y:S02]  /*42f0*/  FFMA R69, R49, R36, R69 ;  /* 0x0000002431457223 */ /* 0x000fe40000000045 */
[----:B------:R-:W-:Y:S01]  /*4300*/  FFMA R19, R59, R32, R60 ;  /* 0x000000203b137223 */ /* 0x000fe2000000003c */
[----:B------:R-:W-:Y:S01]  /*4310*/  LDS R63, [R11.X4+0x55c0] ;  /* 0x0055c0000b3f7984 */ /* 0x000fe20000004800 */
[----:B------:R-:W-:-:S03]  /*4320*/  FFMA R49, R49, R40, R48 ;  /* 0x0000002831317223 */ /* 0x000fc60000000030 */
[----:B------:R-:W1:Y:S04]  /*4330*/  LDS R60, [R11.X4+0x4de0] ;  /* 0x004de0000b3c7984 */ /* 0x000e680000004800 */
[----:B------:R-:W1:Y:S01]  /*4340*/  LDS R48, [R11.X4+0x4d70] ;  /* 0x004d70000b307984 */ /* 0x000e620000004800 */
[----:B------:R-:W-:Y:S02]  /*4350*/  FFMA R23, R59, R40, R58 ;  /* 0x000000283b177223 */ /* 0x000fe4000000003a */
[----:B--2---:R-:W-:Y:S01]  /*4360*/  FFMA R47, R28, R13, R47 ;  /* 0x0000000d1c2f7223 */ /* 0x004fe2000000002f */
[----:B------:R-:W-:Y:S01]  /*4370*/  LDS R58, [R11.X4+0x5e80] ;  /* 0x005e80000b3a7984 */ /* 0x000fe20000004800 */
[C---:B------:R-:W-:Y:S02]  /*4380*/  FFMA R25, R13.reuse, R32, R25 ;  /* 0x000000200d197223 */ /* 0x040fe40000000019 */
[----:B------:R-:W-:-:S02]  /*4390*/  FFMA R18, R13, R36, R18 ;  /* 0x000000240d127223 */ /* 0x000fc40000000012 */
[C---:B------:R-:W-:Y:S02]  /*43a0*/  FFMA R27, R28.reuse, R59, R61 ;  /* 0x0000003b1c1b7223 */ /* 0x040fe4000000003d */
[-C--:B----4-:R-:W-:Y:S01]  /*43b0*/  FFMA R15, R57, R40.reuse, R56 ;  /* 0x00000028390f7223 */ /* 0x090fe20000000038 */
[----:B------:R-:W2:Y:S01]  /*43c0*/  LDS R61, [R11.X4+0x4fa0] ;  /* 0x004fa0000b3d7984 */ /* 0x000ea20000004800 */
[----:B------:R-:W-:Y:S02]  /*43d0*/  FFMA R13, R13, R40, R54 ;  /* 0x000000280d0d7223 */ /* 0x000fe40000000036 */
[----:B0-----:R-:W-:Y:S01]  /*43e0*/  FFMA R26, R28, R55, R26 ;  /* 0x000000371c1a7223 */ /* 0x001fe2000000001a */
[----:B------:R-:W-:Y:S01]  /*43f0*/  LDS R56, [R11.X4+0x5e10] ;  /* 0x005e10000b387984 */ /* 0x000fe20000004800 */
[C---:B------:R-:W-:Y:S02]  /*4400*/  FFMA R76, R55.reuse, R32, R76 ;  /* 0x00000020374c7223 */ /* 0x040fe4000000004c */
[C---:B------:R-:W-:Y:S01]  /*4410*/  FFMA R74, R55.reuse, R36, R74 ;  /* 0x00000024374a7223 */ /* 0x040fe2000000004a */
[----:B------:R-:W-:Y:S01]  /*4420*/  LDS R54, [R11.X4+0x5da0] ;  /* 0x005da0000b367984 */ /* 0x000fe20000004800 */
[----:B------:R-:W-:-:S02]  /*4430*/  FFMA R14, R55, R40, R14 ;  /* 0x00000028370e7223 */ /* 0x000fc4000000000e */
[C---:B-----5:R-:W-:Y:S02]  /*4440*/  FFMA R68, R28.reuse, R53, R68 ;  /* 0x000000351c447223 */ /* 0x060fe40000000044 */
[C---:B------:R-:W-:Y:S02]  /*4450*/  FFMA R66, R53.reuse, R32, R66 ;  /* 0x0000002035427223 */ /* 0x040fe40000000042 */
[C---:B------:R-:W-:Y:S02]  /*4460*/  FFMA R46, R53.reuse, R36, R46 ;  /* 0x00000024352e7223 */ /* 0x040fe4000000002e */
[----:B------:R-:W-:Y:S02]  /*4470*/  FFMA R12, R53, R40, R12 ;  /* 0x00000028350c7223 */ /* 0x000fe4000000000c */
[----:B------:R-:W-:Y:S01]  /*4480*/  FFMA R20, R28, R17, R20 ;  /* 0x000000111c147223 */ /* 0x000fe20000000014 */
[----:B------:R-:W0:Y:S01]  /*4490*/  LDS R53, [R11.X4+0x5010] ;  /* 0x005010000b357984 */ /* 0x000e220000004800 */
[----:B------:R-:W-:-:S02]  /*44a0*/  FFMA R22, R17, R32, R22 ;  /* 0x0000002011167223 */ /* 0x000fc40000000016 */
[C---:B------:R-:W-:Y:S02]  /*44b0*/  FFMA R70, R17.reuse, R36, R70 ;  /* 0x0000002411467223 */ /* 0x040fe40000000046 */
[----:B------:R-:W-:Y:S02]  /*44c0*/  FFMA R16, R17, R40, R16 ;  /* 0x0000002811107223 */ /* 0x000fe40000000010 */
[-C--:B------:R-:W-:Y:S02]  /*44d0*/  FFMA R67, R59, R36.reuse, R67 ;  /* 0x000000243b437223 */ /* 0x080fe40000000043 */
[----:B------:R-:W-:Y:S02]  /*44e0*/  FFMA R65, R57, R36, R65 ;  /* 0x0000002439417223 */ /* 0x000fe40000000041 */
[C---:B---3--:R-:W-:Y:S02]  /*44f0*/  FFMA R17, R52.reuse, R33, R51 ;  /* 0x0000002134117223 */ /* 0x048fe40000000033 */
[----:B------:R-:W-:Y:S01]  /*4500*/  FFMA R40, R52, R41, R49 ;  /* 0x0000002934287223 */ /* 0x000fe20000000031 */
[----:B------:R-:W3:Y:S01]  /*4510*/  LDS R51, [R11.X4+0x5080] ;  /* 0x005080000b337984 */ /* 0x000ee20000004800 */
[----:B------:R-:W-:-:S02]  /*4520*/  FFMA R45, R28, R57, R45 ;  /* 0x000000391c2d7223 */ /* 0x000fc4000000002d */
[----:B------:R-:W-:Y:S01]  /*4530*/  FFMA R36, R50, R41, R23 ;  /* 0x0000002932247223 */ /* 0x000fe20000000017 */
[----:B------:R-:W4:Y:S01]  /*4540*/  LDS R49, [R11.X4+0x50f0] ;  /* 0x0050f0000b317984 */ /* 0x000f220000004800 */
[----:B------:R-:W-:Y:S02]  /*4550*/  FFMA R24, R57, R32, R24 ;  /* 0x0000002039187223 */ /* 0x000fe40000000018 */
[C---:B-1----:R-:W-:Y:S01]  /*4560*/  FFMA R47, R60.reuse, R29, R47 ;  /* 0x0000001d3c2f7223 */ /* 0x042fe2000000002f */
[----:B------:R-:W1:Y:S01]  /*4570*/  LDS R23, [R11.X4+0x5160] ;  /* 0x005160000b177984 */ /* 0x000e620000004800 */
[C---:B------:R-:W-:Y:S02]  /*4580*/  FFMA R25, R60.reuse, R33, R25 ;  /* 0x000000213c197223 */ /* 0x040fe40000000019 */
[----:B------:R-:W-:Y:S02]  /*4590*/  FFMA R18, R60, R37, R18 ;  /* 0x000000253c127223 */ /* 0x000fe40000000012 */
[----:B------:R-:W-:-:S02]  /*45a0*/  FFMA R26, R62, R29, R26 ;  /* 0x0000001d3e1a7223 */ /* 0x000fc4000000001a */
[C---:B------:R-:W-:Y:S02]  /*45b0*/  FFMA R76, R62.reuse, R33, R76 ;  /* 0x000000213e4c7223 */ /* 0x040fe4000000004c */
[----:B------:R-:W-:Y:S02]  /*45c0*/  FFMA R74, R62, R37, R74 ;  /* 0x000000253e4a7223 */ /* 0x000fe4000000004a */
[C---:B------:R-:W-:Y:S02]  /*45d0*/  FFMA R68, R64.reuse, R29, R68 ;  /* 0x0000001d40447223 */ /* 0x040fe40000000044 */
[C---:B------:R-:W-:Y:S02]  /*45e0*/  FFMA R66, R64.reuse, R33, R66 ;  /* 0x0000002140427223 */ /* 0x040fe40000000042 */
[----:B------:R-:W-:Y:S02]  /*45f0*/  FFMA R28, R64, R37, R46 ;  /* 0x00000025401c7223 */ /* 0x000fe4000000002e */
[-C--:B------:R-:W-:Y:S01]  /*4600*/  FFMA R32, R48, R41.reuse, R15 ;  /* 0x0000002930207223 */ /* 0x080fe2000000000f */
[----:B------:R-:W-:Y:S01]  /*4610*/  LDS R46, [R11.X4+0x5be0] ;  /* 0x005be0000b2e7984 */ /* 0x000fe20000004800 */
[----:B------:R-:W-:-:S02]  /*4620*/  FFMA R60, R60, R41, R13 ;  /* 0x000000293c3c7223 */ /* 0x000fc4000000000d */
[-C--:B------:R-:W-:Y:S01]  /*4630*/  FFMA R62, R62, R41.reuse, R14 ;  /* 0x000000293e3e7223 */ /* 0x080fe2000000000e */
[----:B------:R-:W5:Y:S01]  /*4640*/  LDS R15, [R11.X4+0x51d0] ;  /* 0x0051d0000b0f7984 */ /* 0x000f620000004800 */
[----:B------:R-:W-:Y:S02]  /*4650*/  FFMA R64, R64, R41, R12 ;  /* 0x0000002940407223 */ /* 0x000fe4000000000c */
[C---:B------:R-:W-:Y:S01]  /*4660*/  FFMA R20, R72.reuse, R29, R20 ;  /* 0x0000001d48147223 */ /* 0x040fe20000000014 */
[----:B------:R-:W1:Y:S01]  /*4670*/  LDS R13, [R11.X4+0x5240] ;  /* 0x005240000b0d7984 */ /* 0x000e620000004800 */
[C---:B------:R-:W-:Y:S02]  /*4680*/  FFMA R22, R72.reuse, R33, R22 ;  /* 0x0000002148167223 */ /* 0x040fe40000000016 */
[C---:B------:R-:W-:Y:S01]  /*4690*/  FFMA R70, R72.reuse, R37, R70 ;  /* 0x0000002548467223 */ /* 0x040fe20000000046 */
[----:B------:R-:W1:Y:S01]  /*46a0*/  LDS R14, [R11.X4+0x52b0] ;  /* 0x0052b0000b0e7984 */ /* 0x000e620000004800 */
[----:B------:R-:W-:-:S03]  /*46b0*/  FFMA R72, R72, R41, R16 ;  /* 0x0000002948487223 */ /* 0x000fc60000000010 */
[----:B------:R-:W1:Y:S04]  /*46c0*/  LDS R12, [R11.X4+0x5320] ;  /* 0x005320000b0c7984 */ /* 0x000e680000004800 */
[----:B------:R-:W1:Y:S01]  /*46d0*/  LDS R16, [R11.X4+0x5390] ;  /* 0x005390000b107984 */ /* 0x000e620000004800 */
[C---:B------:R-:W-:Y:S02]  /*46e0*/  FFMA R21, R52.reuse, R29, R21 ;  /* 0x0000001d34157223 */ /* 0x040fe40000000015 */
[----:B------:R-:W-:Y:S01]  /*46f0*/  FFMA R69, R52, R37, R69 ;  /* 0x0000002534457223 */ /* 0x000fe20000000045 */
[----:B------:R-:W-:Y:S01]  /*4700*/  LDS R41, [R11.X4+0x5630] ;  /* 0x005630000b297984 */ /* 0x000fe20000004800 */
[C---:B------:R-:W-:Y:S02]  /*4710*/  FFMA R27, R50.reuse, R29, R27 ;  /* 0x0000001d321b7223 */ /* 0x040fe4000000001b */
[C---:B------:R-:W-:Y:S01]  /*4720*/  FFMA R19, R50.reuse, R33, R19 ;  /* 0x0000002132137223 */ /* 0x040fe20000000013 */
[----:B------:R-:W-:Y:S01]  /*4730*/  LDS R52, [R11.X4+0x5d30] ;  /* 0x005d30000b347984 */ /* 0x000fe20000004800 */
[----:B------:R-:W-:-:S02]  /*4740*/  FFMA R67, R50, R37, R67 ;  /* 0x0000002532437223 */ /* 0x000fc40000000043 */
[C---:B------:R-:W-:Y:S01]  /*4750*/  FFMA R45, R48.reuse, R29, R45 ;  /* 0x0000001d302d7223 */ /* 0x040fe2000000002d */
[----:B------:R-:W-:Y:S01]  /*4760*/  LDS R50, [R11.X4+0x5cc0] ;  /* 0x005cc0000b327984 */ /* 0x000fe20000004800 */
[C---:B------:R-:W-:Y:S02]  /*4770*/  FFMA R24, R48.reuse, R33, R24 ;  /* 0x0000002130187223 */ /* 0x040fe40000000018 */
[----:B------:R-:W-:Y:S02]  /*4780*/  FFMA R65, R48, R37, R65 ;  /* 0x0000002530417223 */ /* 0x000fe40000000041 */
[C---:B--2---:R-:W-:Y:S01]  /*4790*/  FFMA R21, R61.reuse, R30, R21 ;  /* 0x0000001e3d157223 */ /* 0x044fe20000000015 */
[----:B------:R-:W-:Y:S01]  /*47a0*/  LDS R48, [R11.X4+0x5c50] ;  /* 0x005c50000b307984 */ /* 0x000fe20000004800 */
[C---:B------:R-:W-:Y:S02]  /*47b0*/  FFMA R17, R61.reuse, R34, R17 ;  /* 0x000000223d117223 */ /* 0x040fe40000000011 */
[----:B------:R-:W-:-:S02]  /*47c0*/  FFMA R69, R61, R38, R69 ;  /* 0x000000263d457223 */ /* 0x000fc40000000045 */
[----:B------:R-:W-:Y:S02]  /*47d0*/  FFMA R61, R61, R42, R40 ;  /* 0x0000002a3d3d7223 */ /* 0x000fe40000000028 */
[C---:B0-----:R-:W-:Y:S01]  /*47e0*/  FFMA R27, R53.reuse, R30, R27 ;  /* 0x0000001e351b7223 */ /* 0x041fe2000000001b */
[----:B------:R-:W-:Y:S01]  /*47f0*/  LDS R40, [R11.X4+0x5b00] ;  /* 0x005b00000b287984 */ /* 0x000fe20000004800 */
[C---:B------:R-:W-:Y:S02]  /*4800*/  FFMA R19, R53.reuse, R34, R19 ;  /* 0x0000002235137223 */ /* 0x040fe40000000013 */
[C---:B------:R-:W-:Y:S02]  /*4810*/  FFMA R67, R53.reuse, R38, R67 ;  /* 0x0000002635437223 */ /* 0x040fe40000000043 */
[----:B------:R-:W-:Y:S02]  /*4820*/  FFMA R33, R53, R42, R36 ;  /* 0x0000002a35217223 */ /* 0x000fe40000000024 */
[C---:B---3--:R-:W-:Y:S01]  /*4830*/  FFMA R45, R51.reuse, R30, R45 ;  /* 0x0000001e332d7223 */ /* 0x048fe2000000002d */
[----:B------:R-:W0:Y:S01]  /*4840*/  LDS R53, [R11.X4+0x5400] ;  /* 0x005400000b357984 */ /* 0x000e220000004800 */
[----:B------:R-:W-:-:S02]  /*4850*/  FFMA R24, R51, R34, R24 ;  /* 0x0000002233187223 */ /* 0x000fc40000000018 */
[C---:B------:R-:W-:Y:S01]  /*4860*/  FFMA R65, R51.reuse, R38, R65 ;  /* 0x0000002633417223 */ /* 0x040fe20000000041 */
[----:B------:R-:W-:Y:S01]  /*4870*/  LDS R36, [R11.X4+0x5a20] ;  /* 0x005a20000b247984 */ /* 0x000fe20000004800 */
[----:B------:R-:W-:Y:S02]  /*4880*/  FFMA R37, R51, R42, R32 ;  /* 0x0000002a33257223 */ /* 0x000fe40000000020 */
[C---:B----4-:R-:W-:Y:S01]  /*4890*/  FFMA R47, R49.reuse, R30, R47 ;  /* 0x0000001e312f7223 */ /* 0x050fe2000000002f */
[----:B------:R-:W2:Y:S01]  /*48a0*/  LDS R51, [R11.X4+0x5470] ;  /* 0x005470000b337984 */ /* 0x000ea20000004800 */
[C---:B------:R-:W-:Y:S02]  /*48b0*/  FFMA R25, R49.reuse, R34, R25 ;  /* 0x0000002231197223 */ /* 0x040fe40000000019 */
[C---:B------:R-:W-:Y:S01]  /*48c0*/  FFMA R29, R49.reuse, R38, R18 ;  /* 0x00000026311d7223 */ /* 0x040fe20000000012 */
[----:B------:R-:W-:Y:S01]  /*48d0*/  LDS R32, [R11.X4+0x5940] ;  /* 0x005940000b207984 */ /* 0x000fe20000004800 */
[----:B------:R-:W-:-:S02]  /*48e0*/  FFMA R60, R49, R42, R60 ;  /* 0x0000002a313c7223 */ /* 0x000fc4000000003c */
[C---:B-1----:R-:W-:Y:S01]  /*48f0*/  FFMA R26, R23.reuse, R30, R26 ;  /* 0x0000001e171a7223 */ /* 0x042fe2000000001a */
[----:B------:R-:W1:Y:S01]  /*4900*/  LDS R49, [R11.X4+0x54e0] ;  /* 0x0054e0000b317984 */ /* 0x000e620000004800 */
[C---:B------:R-:W-:Y:S02]  /*4910*/  FFMA R76, R23.reuse, R34, R76 ;  /* 0x00000022174c7223 */ /* 0x040fe4000000004c */
[C---:B------:R-:W-:Y:S01]  /*4920*/  FFMA R74, R23.reuse, R38, R74 ;  /* 0x00000026174a7223 */ /* 0x040fe2000000004a */
[----:B------:R-:W-:Y:S01]  /*4930*/  LDS R18, [R11.X4+0x58d0] ;  /* 0x0058d0000b127984 */ /* 0x000fe20000004800 */
[----:B------:R-:W-:Y:S02]  /*4940*/  FFMA R62, R23, R42, R62 ;  /* 0x0000002a173e7223 */ /* 0x000fe4000000003e */
[C---:B-----5:R-:W-:Y:S01]  /*4950*/  FFMA R68, R15.reuse, R30, R68 ;  /* 0x0000001e0f447223 */ /* 0x060fe20000000044 */
[----:B------:R-:W3:Y:S01]  /*4960*/  LDS R23, [R11.X4+0x5550] ;  /* 0x005550000b177984 */ /* 0x000ee20000004800 */
[----:B------:R-:W-:-:S02]  /*4970*/  FFMA R66, R15, R34, R66 ;  /* 0x000000220f427223 */ /* 0x000fc40000000042 */
[C---:B------:R-:W-:Y:S02]  /*4980*/  FFMA R28, R15.reuse, R38, R28 ;  /* 0x000000260f1c7223 */ /* 0x040fe4000000001c */
[----:B------:R-:W-:Y:S02]  /*4990*/  FFMA R64, R15, R42, R64 ;  /* 0x0000002a0f407223 */ /* 0x000fe40000000040 */
[C---:B------:R-:W-:Y:S02]  /*49a0*/  FFMA R20, R13.reuse, R30, R20 ;  /* 0x0000001e0d147223 */ /* 0x040fe40000000014 */
[C---:B------:R-:W-:Y:S02]  /*49b0*/  FFMA R22, R13.reuse, R34, R22 ;  /* 0x000000220d167223 */ /* 0x040fe40000000016 */
[C---:B------:R-:W-:Y:S01]  /*49c0*/  FFMA R70, R13.reuse, R38, R70 ;  /* 0x000000260d467223 */ /* 0x040fe20000000046 */
[----:B------:R-:W-:Y:S01]  /*49d0*/  LDS R34, [R11.X4+0x59b0] ;  /* 0x0059b0000b227984 */ /* 0x000fe20000004800 */
[----:B------:R-:W-:-:S02]  /*49e0*/  FFMA R72, R13, R42, R72 ;  /* 0x0000002a0d487223 */ /* 0x000fc40000000048 */
[C---:B------:R-:W-:Y:S01]  /*49f0*/  FFMA R21, R14.reuse, R31, R21 ;  /* 0x0000001f0e157223 */ /* 0x040fe20000000015 */
[----:B------:R-:W-:Y:S01]  /*4a00*/  LDS R38, [R11.X4+0x5a90] ;  /* 0x005a90000b267984 */ /* 0x000fe20000004800 */
[C---:B------:R-:W-:Y:S02]  /*4a10*/  FFMA R17, R14.reuse, R35, R17 ;  /* 0x000000230e117223 */ /* 0x040fe40000000011 */
[C---:B------:R-:W-:Y:S01]  /*4a20*/  FFMA R69, R14.reuse, R39, R69 ;  /* 0x000000270e457223 */ /* 0x040fe20000000045 */
[----:B------:R-:W-:Y:S01]  /*4a30*/  LDS R42, [R11.X4+0x5b70] ;  /* 0x005b70000b2a7984 */ /* 0x000fe20000004800 */
[----:B------:R-:W-:Y:S02]  /*4a40*/  FFMA R61, R14, R43, R61 ;  /* 0x0000002b0e3d7223 */ /* 0x000fe4000000003d */
[C---:B------:R-:W-:Y:S02]  /*4a50*/  FFMA R27, R12.reuse, R31, R27 ;  /* 0x0000001f0c1b7223 */ /* 0x040fe4000000001b */
[----:B------:R-:W-:-:S02]  /*4a60*/  FFMA R19, R12, R35, R19 ;  /* 0x000000230c137223 */ /* 0x000fc40000000013 */
[C---:B------:R-:W-:Y:S02]  /*4a70*/  FFMA R67, R12.reuse, R39, R67 ;  /* 0x000000270c437223 */ /* 0x040fe40000000043 */
[----:B------:R-:W-:Y:S02]  /*4a80*/  FFMA R33, R12, R43, R33 ;  /* 0x0000002b0c217223 */ /* 0x000fe40000000021 */
[----:B------:R-:W4:Y:S01]  /*4a90*/  LDS.128 R12, [R4+0x6270] ;  /* 0x00627000040c7984 */ /* 0x000f220000000c00 */
[C---:B------:R-:W-:Y:S02]  /*4aa0*/  FFMA R45, R16.reuse, R31, R45 ;  /* 0x0000001f102d7223 */ /* 0x040fe4000000002d */
[C---:B------:R-:W-:Y:S02]  /*4ab0*/  FFMA R24, R16.reuse, R35, R24 ;  /* 0x0000002310187223 */ /* 0x040fe40000000018 */
[C---:B------:R-:W-:Y:S02]  /*4ac0*/  FFMA R65, R16.reuse, R39, R65 ;  /* 0x0000002710417223 */ /* 0x040fe40000000041 */
[----:B------:R-:W-:-:S02]  /*4ad0*/  FFMA R37, R16, R43, R37 ;  /* 0x0000002b10257223 */ /* 0x000fc40000000025 */
[----:B------:R-:W5:Y:S01]  /*4ae0*/  LDS R16, [R11.X4+0x5860] ;  /* 0x005860000b107984 */ /* 0x000f620000004800 */
[C---:B0-----:R-:W-:Y:S02]  /*4af0*/  FFMA R47, R53.reuse, R31, R47 ;  /* 0x0000001f352f7223 */ /* 0x041fe4000000002f */
[C---:B------:R-:W-:Y:S02]  /*4b00*/  FFMA R25, R53.reuse, R35, R25 ;  /* 0x0000002335197223 */ /* 0x040fe40000000019 */
[C---:B------:R-:W-:Y:S02]  /*4b10*/  FFMA R30, R53.reuse, R39, R29 ;  /* 0x00000027351e7223 */ /* 0x040fe4000000001d */
[----:B------:R-:W-:Y:S02]  /*4b20*/  FFMA R60, R53, R43, R60 ;  /* 0x0000002b353c7223 */ /* 0x000fe4000000003c */
[-C--:B--2---:R-:W-:Y:S02]  /*4b30*/  FFMA R53, R51, R31.reuse, R26 ;  /* 0x0000001f33357223 */ /* 0x084fe4000000001a */
[----:B-1----:R-:W-:-:S02]  /*4b40*/  FFMA R68, R49, R31, R68 ;  /* 0x0000001f31447223 */ /* 0x002fc40000000044 */
[C---:B------:R-:W-:Y:S02]  /*4b50*/  FFMA R26, R51.reuse, R35, R76 ;  /* 0x00000023331a7223 */ /* 0x040fe4000000004c */
[C---:B------:R-:W-:Y:S02]  /*4b60*/  FFMA R29, R51.reuse, R39, R74 ;  /* 0x00000027331d7223 */ /* 0x040fe4000000004a */
[----:B------:R-:W-:Y:S01]  /*4b70*/  FFMA R62, R51, R43, R62 ;  /* 0x0000002b333e7223 */ /* 0x000fe2000000003e */
[----:B------:R-:W-:Y:S01]  /*4b80*/  LDS R74, [R11.X4+0x5ef0] ;  /* 0x005ef0000b4a7984 */ /* 0x000fe20000004800 */
[----:B---3--:R-:W-:Y:S02]  /*4b90*/  FFMA R31, R23, R31, R20 ;  /* 0x0000001f171f7223 */ /* 0x008fe40000000014 */
[C---:B------:R-:W-:Y:S02]  /*4ba0*/  FFMA R51, R49.reuse, R35, R66 ;  /* 0x0000002331337223 */ /* 0x040fe40000000042 */
[C---:B------:R-:W-:Y:S01]  /*4bb0*/  FFMA R28, R49.reuse, R39, R28 ;  /* 0x00000027311c7223 */ /* 0x040fe2000000001c */
[----:B------:R-:W-:Y:S01]  /*4bc0*/  LDS R66, [R11.X4+0x6120] ;  /* 0x006120000b427984 */ /* 0x000fe20000004800 */
[----:B------:R-:W-:-:S02]  /*4bd0*/  FFMA R64, R49, R43, R64 ;  /* 0x0000002b31407223 */ /* 0x000fc40000000040 */
[C---:B------:R-:W-:Y:S02]  /*4be0*/  FFMA R35, R23.reuse, R35, R22 ;  /* 0x0000002317237223 */ /* 0x040fe40000000016 */
[C---:B------:R-:W-:Y:S02]  /*4bf0*/  FFMA R39, R23.reuse, R39, R70 ;  /* 0x0000002717277223 */ /* 0x040fe40000000046 */
[----:B------:R-:W-:Y:S01]  /*4c00*/  FFMA R43, R23, R43, R72 ;  /* 0x0000002b172b7223 */ /* 0x000fe20000000048 */
[----:B------:R-:W-:Y:S01]  /*4c10*/  LDS R70, [R11.X4+0x5fd0] ;  /* 0x005fd0000b467984 */ /* 0x000fe20000004800 */
[C---:B----4-:R-:W-:Y:S02]  /*4c20*/  FFMA R49, R12.reuse, R63, R21 ;  /* 0x0000003f0c317223 */ /* 0x050fe40000000015 */
[C---:B------:R-:W-:Y:S01]  /*4c30*/  FFMA R27, R12.reuse, R41, R27 ;  /* 0x000000290c1b7223 */ /* 0x040fe2000000001b */
[----:B------:R-:W0:Y:S01]  /*4c40*/  LDS.128 R20, [R4+0x62f0] ;  /* 0x0062f00004147984 */ /* 0x000e220000000c00 */
[----:B------:R-:W-:-:S02]  /*4c50*/  FFMA R68, R12, R77, R68 ;  /* 0x0000004d0c447223 */ /* 0x000fc40000000044 */
[C---:B------:R-:W-:Y:S01]  /*4c60*/  FFMA R45, R12.reuse, R71, R45 ;  /* 0x000000470c2d7223 */ /* 0x040fe2000000002d */
[----:B------:R-:W-:Y:S01]  /*4c70*/  LDS R72, [R11.X4+0x5f60] ;  /* 0x005f60000b487984 */ /* 0x000fe20000004800 */
[C---:B------:R-:W-:Y:S02]  /*4c80*/  FFMA R47, R12.reuse, R73, R47 ;  /* 0x000000490c2f7223 */ /* 0x040fe4000000002f */
[C---:B------:R-:W-:Y:S02]  /*4c90*/  FFMA R53, R12.reuse, R75, R53 ;  /* 0x0000004b0c357223 */ /* 0x040fe40000000035 */
[----:B-----5:R-:W-:Y:S02]  /*4ca0*/  FFMA R31, R12, R16, R31 ;  /* 0x000000100c1f7223 */ /* 0x020fe4000000001f */
[-C--:B------:R-:W-:Y:S02]  /*4cb0*/  FFMA R27, R32, R13.reuse, R27 ;  /* 0x0000000d201b7223 */ /* 0x080fe4000000001b */
[----:B------:R-:W-:-:S02]  /*4cc0*/  FFMA R59, R40, R13, R68 ;  /* 0x0000000d283b7223 */ /* 0x000fc40000000044 */
[-C--:B------:R-:W-:Y:S01]  /*4cd0*/  FFMA R49, R18, R13.reuse, R49 ;  /* 0x0000000d12317223 */ /* 0x080fe20000000031 */
[----:B------:R-:W-:Y:S01]  /*4ce0*/  LDS R68, [R11.X4+0x6190] ;  /* 0x006190000b447984 */ /* 0x000fe20000004800 */
[-C--:B------:R-:W-:Y:S02]  /*4cf0*/  FFMA R57, R34, R13.reuse, R45 ;  /* 0x0000000d22397223 */ /* 0x080fe4000000002d */
[-C--:B------:R-:W-:Y:S02]  /*4d00*/  FFMA R55, R36, R13.reuse, R47 ;  /* 0x0000000d24377223 */ /* 0x080fe4000000002f */
[-C--:B------:R-:W-:Y:S02]  /*4d10*/  FFMA R53, R38, R13.reuse, R53 ;  /* 0x0000000d26357223 */ /* 0x080fe40000000035 */
[----:B------:R-:W-:Y:S02]  /*4d20*/  FFMA R12, R42, R13, R31 ;  /* 0x0000000d2a0c7223 */ /* 0x000fe4000000001f */
[----:B------:R-:W-:-:S02]  /*4d30*/  FFMA R45, R48, R14, R27 ;  /* 0x0000000e302d7223 */ /* 0x000fc4000000001b */
[-C--:B------:R-:W-:Y:S02]  /*4d40*/  FFMA R13, R56, R14.reuse, R59 ;  /* 0x0000000e380d7223 */ /* 0x080fe4000000003b */
[-C--:B------:R-:W-:Y:S02]  /*4d50*/  FFMA R47, R46, R14.reuse, R49 ;  /* 0x0000000e2e2f7223 */ /* 0x080fe40000000031 */
[-C--:B------:R-:W-:Y:S02]  /*4d60*/  FFMA R57, R50, R14.reuse, R57 ;  /* 0x0000000e32397223 */ /* 0x080fe40000000039 */
[-C--:B------:R-:W-:Y:S02]  /*4d70*/  FFMA R31, R52, R14.reuse, R55 ;  /* 0x0000000e341f7223 */ /* 0x080fe40000000037 */
[-C--:B------:R-:W-:Y:S02]  /*4d80*/  FFMA R27, R54, R14.reuse, R53 ;  /* 0x0000000e361b7223 */ /* 0x080fe40000000035 */
[----:B------:R-:W-:-:S02]  /*4d90*/  FFMA R59, R58, R14, R12 ;  /* 0x0000000e3a3b7223 */ /* 0x000fc4000000000c */
[----:B------:R-:W1:Y:S01]  /*4da0*/  LDS R14, [R11.X4+0x60b0] ;  /* 0x0060b0000b0e7984 */ /* 0x000e620000004800 */
[-C--:B0-----:R-:W-:Y:S02]  /*4db0*/  FFMA R17, R63, R20.reuse, R17 ;  /* 0x000000143f117223 */ /* 0x081fe40000000011 */
[-C--:B------:R-:W-:Y:S01]  /*4dc0*/  FFMA R25, R73, R20.reuse, R25 ;  /* 0x0000001449197223 */ /* 0x080fe20000000019 */
[----:B------:R-:W0:Y:S01]  /*4dd0*/  LDS R12, [R11.X4+0x6040] ;  /* 0x006040000b0c7984 */ /* 0x000e220000004800 */
[-C--:B------:R-:W-:Y:S02]  /*4de0*/  FFMA R51, R77, R20.reuse, R51 ;  /* 0x000000144d337223 */ /* 0x080fe40000000033 */
[----:B------:R-:W-:Y:S02]  /*4df0*/  FFMA R55, R18, R21, R17 ;  /* 0x0000001512377223 */ /* 0x000fe40000000011 */
[-C--:B------:R-:W-:Y:S02]  /*4e00*/  FFMA R24, R71, R20.reuse, R24 ;  /* 0x0000001447187223 */ /* 0x080fe40000000018 */
[----:B------:R-:W-:-:S02]  /*4e10*/  FFMA R26, R75, R20, R26 ;  /* 0x000000144b1a7223 */ /* 0x000fc4000000001a */
[-C--:B------:R-:W-:Y:S02]  /*4e20*/  FFMA R25, R36, R21.reuse, R25 ;  /* 0x0000001524197223 */ /* 0x080fe40000000019 */
[-C--:B------:R-:W-:Y:S02]  /*4e30*/  FFMA R17, R40, R21.reuse, R51 ;  /* 0x0000001528117223 */ /* 0x080fe40000000033 */
[-C--:B------:R-:W-:Y:S02]  /*4e40*/  FFMA R19, R41, R20.reuse, R19 ;  /* 0x0000001429137223 */ /* 0x080fe40000000013 */
[----:B------:R-:W-:Y:S02]  /*4e50*/  FFMA R35, R16, R20, R35 ;  /* 0x0000001410237223 */ /* 0x000fe40000000023 */
[----:B------:R-:W-:Y:S02]  /*4e60*/  FFMA R20, R56, R22, R17 ;  /* 0x0000001638147223 */ /* 0x000fe40000000011 */
[----:B------:R-:W-:-:S02]  /*4e70*/  FFMA R53, R34, R21, R24 ;  /* 0x0000001522357223 */ /* 0x000fc40000000018 */
[----:B------:R-:W-:Y:S02]  /*4e80*/  FFMA R49, R38, R21, R26 ;  /* 0x0000001526317223 */ /* 0x000fe4000000001a */
[-C--:B------:R-:W-:Y:S02]  /*4e90*/  FFMA R51, R52, R22.reuse, R25 ;  /* 0x0000001634337223 */ /* 0x080fe40000000019 */
[----:B-1----:R-:W-:Y:S02]  /*4ea0*/  FFMA R17, R14, R15, R27 ;  /* 0x0000000f0e117223 */ /* 0x002fe4000000001b */
[----:B------:R-:W1:Y:S01]  /*4eb0*/  LDS.128 R24, [R4+0x6370] ;  /* 0x0063700004187984 */ /* 0x000e620000000c00 */
[-C--:B------:R-:W-:Y:S02]  /*4ec0*/  FFMA R19, R32, R21.reuse, R19 ;  /* 0x0000001520137223 */ /* 0x080fe40000000013 */
[----:B------:R-:W-:Y:S02]  /*4ed0*/  FFMA R21, R42, R21, R35 ;  /* 0x000000152a157223 */ /* 0x000fe40000000023 */
[----:B------:R-:W-:-:S02]  /*4ee0*/  FFMA R35, R46, R22, R55 ;  /* 0x000000162e237223 */ /* 0x000fc40000000037 */
[-C--:B------:R-:W-:Y:S02]  /*4ef0*/  FFMA R55, R48, R22.reuse, R19 ;  /* 0x0000001630377223 */ /* 0x080fe40000000013 */
[-C--:B------:R-:W-:Y:S02]  /*4f00*/  FFMA R53, R50, R22.reuse, R53 ;  /* 0x0000001632357223 */ /* 0x080fe40000000035 */
[-C--:B------:R-:W-:Y:S02]  /*4f10*/  FFMA R49, R54, R22.reuse, R49 ;  /* 0x0000001636317223 */ /* 0x080fe40000000031 */
[----:B------:R-:W-:Y:S02]  /*4f20*/  FFMA R22, R58, R22, R21 ;  /* 0x000000163a167223 */ /* 0x000fe40000000015 */
[-C--:B------:R-:W-:Y:S02]  /*4f30*/  FFMA R47, R74, R15.reuse, R47 ;  /* 0x0000000f4a2f7223 */ /* 0x080fe4000000002f */
[----:B------:R-:W-:-:S02]  /*4f40*/  FFMA R45, R72, R15, R45 ;  /* 0x0000000f482d7223 */ /* 0x000fc4000000002d */
[-C--:B------:R-:W-:Y:S02]  /*4f50*/  FFMA R21, R70, R15.reuse, R57 ;  /* 0x0000000f46157223 */ /* 0x080fe40000000039 */
[-C--:B0-----:R-:W-:Y:S02]  /*4f60*/  FFMA R19, R12, R15.reuse, R31 ;  /* 0x0000000f0c137223 */ /* 0x081fe4000000001f */
[-C--:B------:R-:W-:Y:S02]  /*4f70*/  FFMA R13, R66, R15.reuse, R13 ;  /* 0x0000000f420d7223 */ /* 0x080fe4000000000d */
[----:B------:R-:W-:Y:S02]  /*4f80*/  FFMA R59, R68, R15, R59 ;  /* 0x0000000f443b7223 */ /* 0x000fe4000000003b */
[-C--:B------:R-:W-:Y:S02]  /*4f90*/  FFMA R57, R74, R23.reuse, R35 ;  /* 0x000000174a397223 */ /* 0x080fe40000000023 */
[----:B------:R-:W-:-:S02]  /*4fa0*/  FFMA R15, R66, R23, R20 ;  /* 0x00000017420f7223 */ /* 0x000fc40000000014 */
[-C--:B-1----:R-:W-:Y:S02]  /*4fb0*/  FFMA R20, R73, R24.reuse, R30 ;  /* 0x0000001849147223 */ /* 0x082fe4000000001e */
[-C--:B------:R-:W-:Y:S02]  /*4fc0*/  FFMA R35, R75, R24.reuse, R29 ;  /* 0x000000184b237223 */ /* 0x080fe4000000001d */
[----:B------:R-:W-:Y:S02]  /*4fd0*/  FFMA R76, R77, R24, R28 ;  /* 0x000000184d4c7223 */ /* 0x000fe4000000001c */
[----:B------:R-:W0:Y:S01]  /*4fe0*/  LDS.128 R28, [R4+0x63f0] ;  /* 0x0063f000041c7984 */ /* 0x000e220000000c00 */
[-C--:B------:R-:W-:Y:S02]  /*4ff0*/  FFMA R55, R72, R23.reuse, R55 ;  /* 0x0000001748377223 */ /* 0x080fe40000000037 */
[-C--:B------:R-:W-:Y:S02]  /*5000*/  FFMA R53, R70, R23.reuse, R53 ;  /* 0x0000001746357223 */ /* 0x080fe40000000035 */
[----:B------:R-:W-:-:S02]  /*5010*/  FFMA R51, R12, R23, R51 ;  /* 0x000000170c337223 */ /* 0x000fc40000000033 */
[-C--:B------:R-:W-:Y:S02]  /*5020*/  FFMA R49, R14, R23.reuse, R49 ;  /* 0x000000170e317223 */ /* 0x080fe40000000031 */
[-C--:B------:R-:W-:Y:S02]  /*5030*/  FFMA R69, R63, R24.reuse, R69 ;  /* 0x000000183f457223 */ /* 0x080fe40000000045 */
[-C--:B------:R-:W-:Y:S02]  /*5040*/  FFMA R67, R41, R24.reuse, R67 ;  /* 0x0000001829437223 */ /* 0x080fe40000000043 */
[-C--:B------:R-:W-:Y:S02]  /*5050*/  FFMA R65, R71, R24.reuse, R65 ;  /* 0x0000001847417223 */ /* 0x080fe40000000041 */
[----:B------:R-:W-:Y:S02]  /*5060*/  FFMA R23, R68, R23, R22 ;  /* 0x0000001744177223 */ /* 0x000fe40000000016 */
[----:B------:R-:W-:Y:S01]  /*5070*/  FFMA R39, R16, R24, R39 ;  /* 0x0000001810277223 */ /* 0x000fe20000000027 */
[----:B------:R-:W-:Y:S01]  /*5080*/  IADD3 R2, R2, 0x1, RZ ;  /* 0x0000000102027810 */ /* 0x000fe20007ffe0ff */
[----:B------:R-:W-:-:S02]  /*5090*/  FFMA R69, R18, R25, R69 ;  /* 0x0000001912457223 */ /* 0x000fc40000000045 */
[-C--:B------:R-:W-:Y:S02]  /*50a0*/  FFMA R67, R32, R25.reuse, R67 ;  /* 0x0000001920437223 */ /* 0x080fe40000000043 */
[-C--:B------:R-:W-:Y:S02]  /*50b0*/  FFMA R65, R34, R25.reuse, R65 ;  /* 0x0000001922417223 */ /* 0x080fe40000000041 */
[----:B------:R-:W-:Y:S01]  /*50c0*/  FFMA R39, R42, R25, R39 ;  /* 0x000000192a277223 */ /* 0x000fe20000000027 */
[----:B------:R-:W-:Y:S01]  /*50d0*/  ISETP.NE.AND P0, PT, R2, 0x8, PT ;  /* 0x000000080200780c */ /* 0x000fe20003f05270 */
[-C--:B------:R-:W-:Y:S02]  /*50e0*/  FFMA R69, R46, R26.reuse, R69 ;  /* 0x0000001a2e457223 */ /* 0x080fe40000000045 */
[-C--:B------:R-:W-:Y:S02]  /*50f0*/  FFMA R67, R48, R26.reuse, R67 ;  /* 0x0000001a30437223 */ /* 0x080fe40000000043 */
[----:B------:R-:W-:-:S02]  /*5100*/  FFMA R65, R50, R26, R65 ;  /* 0x0000001a32417223 */ /* 0x000fc40000000041 */
[----:B------:R-:W-:Y:S02]  /*5110*/  FFMA R39, R58, R26, R39 ;  /* 0x0000001a3a277223 */ /* 0x000fe40000000027 */
[----:B0-----:R-:W-:Y:S02]  /*5120*/  FFMA R22, R63, R28, R61 ;  /* 0x0000001c3f167223 */ /* 0x001fe4000000003d */
[-C--:B------:R-:W-:Y:S02]  /*5130*/  FFMA R61, R38, R25.reuse, R35 ;  /* 0x00000019263d7223 */ /* 0x080fe40000000023 */
[-C--:B------:R-:W-:Y:S02]  /*5140*/  FFMA R63, R36, R25.reuse, R20 ;  /* 0x00000019243f7223 */ /* 0x080fe40000000014 */
[----:B------:R-:W-:Y:S02]  /*5150*/  FFMA R35, R40, R25, R76 ;  /* 0x0000001928237223 */ /* 0x000fe4000000004c */
[----:B------:R-:W-:-:S02]  /*5160*/  FFMA R63, R52, R26, R63 ;  /* 0x0000001a343f7223 */ /* 0x000fc4000000003f */
[-C--:B------:R-:W-:Y:S02]  /*5170*/  FFMA R61, R54, R26.reuse, R61 ;  /* 0x0000001a363d7223 */ /* 0x080fe4000000003d */
[----:B------:R-:W-:Y:S02]  /*5180*/  FFMA R35, R56, R26, R35 ;  /* 0x0000001a38237223 */ /* 0x000fe40000000023 */
[-C--:B------:R-:W-:Y:S02]  /*5190*/  FFMA R33, R41, R28.reuse, R33 ;  /* 0x0000001c29217223 */ /* 0x080fe40000000021 */
[-C--:B------:R-:W-:Y:S02]  /*51a0*/  FFMA R37, R71, R28.reuse, R37 ;  /* 0x0000001c47257223 */ /* 0x080fe40000000025 */
[-C--:B------:R-:W-:Y:S02]  /*51b0*/  FFMA R60, R73, R28.reuse, R60 ;  /* 0x0000001c493c7223 */ /* 0x080fe4000000003c */
        /* <DEDUP_REMOVED lines=8> */
[-C--:B------:R-:W-:Y:S02]  /*5240*/  FFMA R25, R66, R27.reuse, R35 ;  /* 0x0000001b42197223 */ /* 0x080fe40000000023 */
[----:B------:R-:W-:Y:S02]  /*5250*/  FFMA R27, R68, R27, R39 ;  /* 0x0000001b441b7223 */ /* 0x000fe40000000027 */
[-C--:B------:R-:W-:Y:S02]  /*5260*/  FFMA R35, R18, R29.reuse, R22 ;  /* 0x0000001d12237223 */ /* 0x080fe40000000016 */
[-C--:B------:R-:W-:Y:S02]  /*5270*/  FFMA R33, R32, R29.reuse, R33 ;  /* 0x0000001d20217223 */ /* 0x080fe40000000021 */
        /* <DEDUP_REMOVED lines=18> */
[----:B------:R-:W-:Y:S01]  /*53a0*/  FFMA R68, R68, R31, R43 ;  /* 0x0000001f44447223 */ /* 0x000fe2000000002b */
[----:B------:R-:W-:Y:S01]  /*53b0*/  @!P0 CALL.REL.NOINC `(.L_x_0) ;  /* 0x0000001000008944 */ /* 0x000fe20003c00000 */
[----:B------:R-:W-:Y:S05]  /*53c0*/  BRA `(.L_x_1) ;  /* 0xffffaed000007947 */ /* 0x000fea000383ffff */
.L_x_0:
[----:B------:R-:W-:-:S04]  /*53d0*/  IMAD R11, R0, 0xc40, R11 ;  /* 0x00000c40000b7824 */ /* 0x000fc800078e020b */
[----:B------:R-:W-:-:S04]  /*53e0*/  IMAD R11, R44, 0x310, R11 ;  /* 0x000003102c0b7824 */ /* 0x000fc800078e020b */
[----:B------:R-:W-:-:S05]  /*53f0*/  IMAD.WIDE R10, R11, R10, c[0x0][0x170] ;  /* 0x00005c000b0a7625 */ /* 0x000fca00078e020a */
[----:B------:R-:W-:Y:S04]  /*5400*/  STG.E [R10.64], R47 ;  /* 0x0000002f0a007986 */ /* 0x000fe8000c101904 */
[----:B------:R-:W-:Y:S04]  /*5410*/  STG.E [R10.64+0x70], R45 ;  /* 0x0000702d0a007986 */ /* 0x000fe8000c101904 */
        /* <DEDUP_REMOVED lines=25> */
[----:B------:R-:W-:Y:S01]  /*55b0*/  STG.E [R10.64+0xbd0], R68 ;  /* 0x000bd0440a007986 */ /* 0x000fe2000c101904 */
[----:B------:R-:W-:Y:S05]  /*55c0*/  EXIT ;  /* 0x000000000000794d */ /* 0x000fea0003800000 */
.L_x_2:
[----:B------:R-:W-:-:S00]  /*55d0*/  BRA `(.L_x_2) ;  /* 0xfffffff000007947 */ /* 0x000fc0000383ffff */
[----:B------:R-:W-:-:S00]  /*55e0*/  NOP ;  /* 0x0000000000007918 */ /* 0x000fc00000000000 */
        /* <DEDUP_REMOVED lines=9> */
.L_x_3:


//--------------------- .nv.shared.candidate6     --------------------------
	.section	.nv.shared.candidate6,"aw",@nobits
	.align	4
.nv.shared.candidate6:
	.zero		27136
